	.target	sm_100a

	.elftype	@"ET_EXEC"


//--------------------- .note.nv.tkinfo           --------------------------
	.section	.note.nv.tkinfo,"",@"SHT_NOTE"
	.sectionflags	@"SHF_NOTE_NV_TKINFO"
	.tkinfo
        /*0018*/ 	.word	0x00000002
        /*0030*/ 	.string	""
        /*0030*/ 	.string	"ptxas"
        /*0030*/ 	.string	"Cuda compilation tools, release 13.0, V13.0.88"
        /*0030*/ 	.string	"Build cuda_13.0.r13.0/compiler.36424714_0"
        /*0030*/ 	.string	"-arch sm_100a -m 64 "



//--------------------- .note.nv.cuinfo           --------------------------
	.section	.note.nv.cuinfo,"",@"SHT_NOTE"
	.sectionflags	@"SHF_NOTE_NV_CUINFO"
        /*0018*/ 	.short	0x0002
        /*001a*/ 	.short	0x0064
        /*001c*/ 	.short	0x0082
	.zero		2


//--------------------- .nv.info                  --------------------------
	.section	.nv.info,"",@"SHT_CUDA_INFO"
	.align	4


	//----- nvinfo : EIATTR_REGCOUNT
	.align		4
        /*0000*/ 	.byte	0x04, 0x2f
        /*0002*/ 	.short	(.L_19 - .L_18)
	.align		4
.L_18:
        /*0004*/ 	.word	index@(_ZN7cutlass13device_kernelINS_4conv6kernel13ConvUniversalINS1_16ConvProblemShapeILNS1_8OperatorE0ELi3EEENS1_10collective14CollectiveConvINS1_47MainloopSm100TmaUmmaWarpSpecializedImplicitGemmILS5_0ELi17ELi3ELi1ELi2EN4cute5tupleIJNSA_1CILi1EEESD_SD_EEEEENSB_IJNSC_ILi64EEENSC_ILi128EEENSB_IJNSC_ILi32EEEEEEEEENS_6half_tESL_NSA_8TiledMMAINSA_8MMA_AtomIJNSA_20SM100_MMA_F16BF16_SSISL_SL_fLi64ELi128ELNSA_4UMMA5MajorE0ELSQ_0ELNSP_7ScaleInE0ELSR_0EEEEEENSA_6LayoutISE_NSB_IJNSC_ILi0EEESV_SV_EEEEENSB_IJNSA_10UnderscoreESY_SY_EEEEENS7_6detail27Sm100ImplicitGemmTileTraitsINSA_20SM90_TMA_LOAD_IM2COLENSA_14ComposedLayoutINSA_7SwizzleILi2ELi4ELi3EEENSA_18smem_ptr_flag_bitsILi16EEENSU_INSB_IJNSC_ILi8EEESI_EEENSB_IJSI_SD_EEEEEEEvEENS12_INSA_13SM90_TMA_LOADES1D_vEEEENS_8epilogue10collective18CollectiveEpilogueINS1I_23Sm100TmaWarpSpecializedILi4ELi2ELi16ELb1ELb0EEEJSK_NSB_IJNSU_ISG_SD_EENSU_ISI_SD_EEEEESL_NSB_IJNSB_IJllllEEESD_SV_EEESL_S1R_NS1I_6fusion15FusionCallbacksIS1M_NS1S_17LinearCombinationISL_fSL_fLNS_15FloatRoundStyleE2EEESK_S1P_JEEENSA_5SM1004TMEM4LOAD26SM100_TMEM_LOAD_16dp256b4xES13_S1D_NSA_17SM75_U32x4_LDSM_NENSA_21SM90_TMA_STORE_IM2COLES1D_NSA_17SM90_U32x4_STSM_NENSA_39AutoVectorizingCopyWithAssumedAlignmentILi128EEEEEEvvEEEEvNT_6ParamsE)
        /*0008*/ 	.word	0x0000004e


	//----- nvinfo : EIATTR_FRAME_SIZE
	.align		4
.L_19:
        /*000c*/ 	.byte	0x04, 0x11
        /*000e*/ 	.short	(.L_21 - .L_20)
	.align		4
.L_20:
        /*0010*/ 	.word	index@($__internal_2_$__cuda_sm10x_tcgen05_guardrail_trap_unallocated_columns_being_dealloced)
        /*0014*/ 	.word	0x00000008


	//----- nvinfo : EIATTR_FRAME_SIZE
	.align		4
.L_21:
        /*0018*/ 	.byte	0x04, 0x11
        /*001a*/ 	.short	(.L_23 - .L_22)
	.align		4
.L_22:
        /*001c*/ 	.word	index@($__internal_1_$__cuda_sm10x_tcgen05_guardrail_trap_phase_invalid_during_alloc)
        /*0020*/ 	.word	0x00000008


	//----- nvinfo : EIATTR_FRAME_SIZE
	.align		4
.L_23:
        /*0024*/ 	.byte	0x04, 0x11
        /*0026*/ 	.short	(.L_25 - .L_24)
	.align		4
.L_24:
        /*0028*/ 	.word	index@($__internal_0_$__cuda_sm10x_tcgen05_guardrail_trap_col_being_dealloced_not_returned_by_alloc)
        /*002c*/ 	.word	0x00000008


	//----- nvinfo : EIATTR_FRAME_SIZE
	.align		4
.L_25:
        /*0030*/ 	.byte	0x04, 0x11
        /*0032*/ 	.short	(.L_27 - .L_26)
	.align		4
.L_26:
        /*0034*/ 	.word	index@(_ZN7cutlass13device_kernelINS_4conv6kernel13ConvUniversalINS1_16ConvProblemShapeILNS1_8OperatorE0ELi3EEENS1_10collective14CollectiveConvINS1_47MainloopSm100TmaUmmaWarpSpecializedImplicitGemmILS5_0ELi17ELi3ELi1ELi2EN4cute5tupleIJNSA_1CILi1EEESD_SD_EEEEENSB_IJNSC_ILi64EEENSC_ILi128EEENSB_IJNSC_ILi32EEEEEEEEENS_6half_tESL_NSA_8TiledMMAINSA_8MMA_AtomIJNSA_20SM100_MMA_F16BF16_SSISL_SL_fLi64ELi128ELNSA_4UMMA5MajorE0ELSQ_0ELNSP_7ScaleInE0ELSR_0EEEEEENSA_6LayoutISE_NSB_IJNSC_ILi0EEESV_SV_EEEEENSB_IJNSA_10UnderscoreESY_SY_EEEEENS7_6detail27Sm100ImplicitGemmTileTraitsINSA_20SM90_TMA_LOAD_IM2COLENSA_14ComposedLayoutINSA_7SwizzleILi2ELi4ELi3EEENSA_18smem_ptr_flag_bitsILi16EEENSU_INSB_IJNSC_ILi8EEESI_EEENSB_IJSI_SD_EEEEEEEvEENS12_INSA_13SM90_TMA_LOADES1D_vEEEENS_8epilogue10collective18CollectiveEpilogueINS1I_23Sm100TmaWarpSpecializedILi4ELi2ELi16ELb1ELb0EEEJSK_NSB_IJNSU_ISG_SD_EENSU_ISI_SD_EEEEESL_NSB_IJNSB_IJllllEEESD_SV_EEESL_S1R_NS1I_6fusion15FusionCallbacksIS1M_NS1S_17LinearCombinationISL_fSL_fLNS_15FloatRoundStyleE2EEESK_S1P_JEEENSA_5SM1004TMEM4LOAD26SM100_TMEM_LOAD_16dp256b4xES13_S1D_NSA_17SM75_U32x4_LDSM_NENSA_21SM90_TMA_STORE_IM2COLES1D_NSA_17SM90_U32x4_STSM_NENSA_39AutoVectorizingCopyWithAssumedAlignmentILi128EEEEEEvvEEEEvNT_6ParamsE)
        /*0038*/ 	.word	0x00000008


	//----- nvinfo : EIATTR_MIN_STACK_SIZE
	.align		4
.L_27:
        /*003c*/ 	.byte	0x04, 0x12
        /*003e*/ 	.short	(.L_29 - .L_28)
	.align		4
.L_28:
        /*0040*/ 	.word	index@(_ZN7cutlass13device_kernelINS_4conv6kernel13ConvUniversalINS1_16ConvProblemShapeILNS1_8OperatorE0ELi3EEENS1_10collective14CollectiveConvINS1_47MainloopSm100TmaUmmaWarpSpecializedImplicitGemmILS5_0ELi17ELi3ELi1ELi2EN4cute5tupleIJNSA_1CILi1EEESD_SD_EEEEENSB_IJNSC_ILi64EEENSC_ILi128EEENSB_IJNSC_ILi32EEEEEEEEENS_6half_tESL_NSA_8TiledMMAINSA_8MMA_AtomIJNSA_20SM100_MMA_F16BF16_SSISL_SL_fLi64ELi128ELNSA_4UMMA5MajorE0ELSQ_0ELNSP_7ScaleInE0ELSR_0EEEEEENSA_6LayoutISE_NSB_IJNSC_ILi0EEESV_SV_EEEEENSB_IJNSA_10UnderscoreESY_SY_EEEEENS7_6detail27Sm100ImplicitGemmTileTraitsINSA_20SM90_TMA_LOAD_IM2COLENSA_14ComposedLayoutINSA_7SwizzleILi2ELi4ELi3EEENSA_18smem_ptr_flag_bitsILi16EEENSU_INSB_IJNSC_ILi8EEESI_EEENSB_IJSI_SD_EEEEEEEvEENS12_INSA_13SM90_TMA_LOADES1D_vEEEENS_8epilogue10collective18CollectiveEpilogueINS1I_23Sm100TmaWarpSpecializedILi4ELi2ELi16ELb1ELb0EEEJSK_NSB_IJNSU_ISG_SD_EENSU_ISI_SD_EEEEESL_NSB_IJNSB_IJllllEEESD_SV_EEESL_S1R_NS1I_6fusion15FusionCallbacksIS1M_NS1S_17LinearCombinationISL_fSL_fLNS_15FloatRoundStyleE2EEESK_S1P_JEEENSA_5SM1004TMEM4LOAD26SM100_TMEM_LOAD_16dp256b4xES13_S1D_NSA_17SM75_U32x4_LDSM_NENSA_21SM90_TMA_STORE_IM2COLES1D_NSA_17SM90_U32x4_STSM_NENSA_39AutoVectorizingCopyWithAssumedAlignmentILi128EEEEEEvvEEEEvNT_6ParamsE)
        /*0044*/ 	.word	0x00000008
.L_29:


//--------------------- .nv.compat                --------------------------
	.section	.nv.compat,"",@"SHT_CUDA_COMPAT_INFO"
	.align	4
        /*0000*/ 	.byte	0x02, 0x09, 0x01, 0x00, 0x02, 0x02, 0x02, 0x00, 0x02, 0x05, 0x05, 0x00, 0x03, 0x07, 0x01, 0x01
        /*0010*/ 	.byte	0x02, 0x03, 0x01, 0x00, 0x02, 0x06, 0x01, 0x00, 0x04, 0x0b, 0x08, 0x00, 0x09, 0x00, 0x00, 0x00
        /*0020*/ 	.byte	0x00, 0x00, 0x00, 0x00


//--------------------- .nv.info._ZN7cutlass13device_kernelINS_4conv6kernel13ConvUniversalINS1_16ConvProblemShapeILNS1_8OperatorE0ELi3EEENS1_10collective14CollectiveConvINS1_47MainloopSm100TmaUmmaWarpSpecializedImplicitGemmILS5_0ELi17ELi3ELi1ELi2EN4cute5tupleIJNSA_1CILi1EEESD_SD_EEEEENSB_IJNSC_ILi64EEENSC_ILi128EEENSB_IJNSC_ILi32EEEEEEEEENS_6half_tESL_NSA_8TiledMMAINSA_8MMA_AtomIJNSA_20SM100_MMA_F16BF16_SSISL_SL_fLi64ELi128ELNSA_4UMMA5MajorE0ELSQ_0ELNSP_7ScaleInE0ELSR_0EEEEEENSA_6LayoutISE_NSB_IJNSC_ILi0EEESV_SV_EEEEENSB_IJNSA_10UnderscoreESY_SY_EEEEENS7_6detail27Sm100ImplicitGemmTileTraitsINSA_20SM90_TMA_LOAD_IM2COLENSA_14ComposedLayoutINSA_7SwizzleILi2ELi4ELi3EEENSA_18smem_ptr_flag_bitsILi16EEENSU_INSB_IJNSC_ILi8EEESI_EEENSB_IJSI_SD_EEEEEEEvEENS12_INSA_13SM90_TMA_LOADES1D_vEEEENS_8epilogue10collective18CollectiveEpilogueINS1I_23Sm100TmaWarpSpecializedILi4ELi2ELi16ELb1ELb0EEEJSK_NSB_IJNSU_ISG_SD_EENSU_ISI_SD_EEEEESL_NSB_IJNSB_IJllllEEESD_SV_EEESL_S1R_NS1I_6fusion15FusionCallbacksIS1M_NS1S_17LinearCombinationISL_fSL_fLNS_15FloatRoundStyleE2EEESK_S1P_JEEENSA_5SM1004TMEM4LOAD26SM100_TMEM_LOAD_16dp256b4xES13_S1D_NSA_17SM75_U32x4_LDSM_NENSA_21SM90_TMA_STORE_IM2COLES1D_NSA_17SM90_U32x4_STSM_NENSA_39AutoVectorizingCopyWithAssumedAlignmentILi128EEEEEEvvEEEEvNT_6ParamsE --------------------------
	.section	.nv.info._ZN7cutlass13device_kernelINS_4conv6kernel13ConvUniversalINS1_16ConvProblemShapeILNS1_8OperatorE0ELi3EEENS1_10collective14CollectiveConvINS1_47MainloopSm100TmaUmmaWarpSpecializedImplicitGemmILS5_0ELi17ELi3ELi1ELi2EN4cute5tupleIJNSA_1CILi1EEESD_SD_EEEEENSB_IJNSC_ILi64EEENSC_ILi128EEENSB_IJNSC_ILi32EEEEEEEEENS_6half_tESL_NSA_8TiledMMAINSA_8MMA_AtomIJNSA_20SM100_MMA_F16BF16_SSISL_SL_fLi64ELi128ELNSA_4UMMA5MajorE0ELSQ_0ELNSP_7ScaleInE0ELSR_0EEEEEENSA_6LayoutISE_NSB_IJNSC_ILi0EEESV_SV_EEEEENSB_IJNSA_10UnderscoreESY_SY_EEEEENS7_6detail27Sm100ImplicitGemmTileTraitsINSA_20SM90_TMA_LOAD_IM2COLENSA_14ComposedLayoutINSA_7SwizzleILi2ELi4ELi3EEENSA_18smem_ptr_flag_bitsILi16EEENSU_INSB_IJNSC_ILi8EEESI_EEENSB_IJSI_SD_EEEEEEEvEENS12_INSA_13SM90_TMA_LOADES1D_vEEEENS_8epilogue10collective18CollectiveEpilogueINS1I_23Sm100TmaWarpSpecializedILi4ELi2ELi16ELb1ELb0EEEJSK_NSB_IJNSU_ISG_SD_EENSU_ISI_SD_EEEEESL_NSB_IJNSB_IJllllEEESD_SV_EEESL_S1R_NS1I_6fusion15FusionCallbacksIS1M_NS1S_17LinearCombinationISL_fSL_fLNS_15FloatRoundStyleE2EEESK_S1P_JEEENSA_5SM1004TMEM4LOAD26SM100_TMEM_LOAD_16dp256b4xES13_S1D_NSA_17SM75_U32x4_LDSM_NENSA_21SM90_TMA_STORE_IM2COLES1D_NSA_17SM90_U32x4_STSM_NENSA_39AutoVectorizingCopyWithAssumedAlignmentILi128EEEEEEvvEEEEvNT_6ParamsE,"",@"SHT_CUDA_INFO"
	.sectionflags	@""
	.align	4


	//----- nvinfo : EIATTR_CUDA_API_VERSION
	.align		4
        /*0000*/ 	.byte	0x04, 0x37
        /*0002*/ 	.short	(.L_31 - .L_30)
.L_30:
        /*0004*/ 	.word	0x00000082


	//----- nvinfo : EIATTR_KPARAM_INFO
	.align		4
.L_31:
        /*0008*/ 	.byte	0x04, 0x17
        /*000a*/ 	.short	(.L_33 - .L_32)
.L_32:
        /*000c*/ 	.word	0x00000000
        /*0010*/ 	.short	0x0000
        /*0012*/ 	.short	0x0000
        /*0014*/ 	.byte	0x00, 0xf0, 0x01, 0x24


	//----- nvinfo : EIATTR_AT_ENTRY_FRAGMENTS
	.align		4
.L_33:
        /*0018*/ 	.byte	0x04, 0x4f
        /*001a*/ 	.short	(.L_35 - .L_34)


	//   ....[0]....
.L_34:
        /*001c*/ 	.word	0x00000006


	//----- nvinfo : EIATTR_RESERVED_SMEM_USED
	.align		4
.L_35:
        /*0020*/ 	.byte	0x01, 0x41
	.zero		2


	//----- nvinfo : EIATTR_SPARSE_MMA_MASK
	.align		4
        /*0024*/ 	.byte	0x03, 0x50
        /*0026*/ 	.short	0x0000


	//----- nvinfo : EIATTR_TCGEN05_1CTA_USED
	.align		4
        /*0028*/ 	.byte	0x01, 0x51
	.zero		2


	//----- nvinfo : EIATTR_MAXREG_COUNT
	.align		4
        /*002c*/ 	.byte	0x03, 0x1b
        /*002e*/ 	.short	0x00ff


	//----- nvinfo : EIATTR_NUM_BARRIERS
	.align		4
        /*0030*/ 	.byte	0x02, 0x4c
        /*0032*/ 	.byte	0x07
	.zero		1


	//----- nvinfo : EIATTR_EXTERNS
	.align		4
        /*0034*/ 	.byte	0x04, 0x0f
        /*0036*/ 	.short	(.L_37 - .L_36)


	//   ....[0]....
	.align		4
.L_36:
        /*0038*/ 	.word	index@(__assertfail)


	//----- nvinfo : EIATTR_MERCURY_ISA_VERSION
	.align		4
.L_37:
        /*003c*/ 	.byte	0x03, 0x5f
        /*003e*/ 	.short	0x0101


	//----- nvinfo : EIATTR_INT_WARP_WIDE_INSTR_OFFSETS
	.align		4
        /*0040*/ 	.byte	0x04, 0x31
        /*0042*/ 	.short	(.L_39 - .L_38)


	//   ....[0]....
.L_38:
        /*0044*/ 	.word	0x00004490


	//   ....[1]....
        /*0048*/ 	.word	0x000044b0


	//   ....[2]....
        /*004c*/ 	.word	0x000044e0


	//   ....[3]....
        /*0050*/ 	.word	0x00005270


	//   ....[4]....
        /*0054*/ 	.word	0x000052e0


	//   ....[5]....
        /*0058*/ 	.word	0x000053f0


	//   ....[6]....
        /*005c*/ 	.word	0x00005470


	//   ....[7]....
        /*0060*/ 	.word	0x00005570


	//   ....[8]....
        /*0064*/ 	.word	0x00005610


	//   ....[9]....
        /*0068*/ 	.word	0x00005700


	//   ....[10]....
        /*006c*/ 	.word	0x00005800


	//----- nvinfo : EIATTR_COOP_GROUP_MASK_REGIDS
	.align		4
.L_39:
        /*0070*/ 	.byte	0x04, 0x29
        /*0072*/ 	.short	(.L_41 - .L_40)


	//   ....[0]....
.L_40:
        /*0074*/ 	.word	0xffffffff


	//   ....[1]....
        /*0078*/ 	.word	0xffffffff


	//   ....[2]....
        /*007c*/ 	.word	0xffffffff


	//   ....[3]....
        /*0080*/ 	.word	0xffffffff


	//   ....[4]....
        /*0084*/ 	.word	0xffffffff


	//   ....[5]....
        /*0088*/ 	.word	0xffffffff


	//   ....[6]....
        /*008c*/ 	.word	0xffffffff


	//   ....[7]....
        /*0090*/ 	.word	0xffffffff


	//   ....[8]....
        /*0094*/ 	.word	0xffffffff


	//   ....[9]....
        /*0098*/ 	.word	0xffffffff


	//   ....[10]....
        /*009c*/ 	.word	0xffffffff


	//   ....[11]....
        /*00a0*/ 	.word	0xffffffff


	//----- nvinfo : EIATTR_COOP_GROUP_INSTR_OFFSETS
	.align		4
.L_41:
        /*00a4*/ 	.byte	0x04, 0x28
        /*00a6*/ 	.short	(.L_43 - .L_42)


	//   ....[0]....
.L_42:
        /*00a8*/ 	.word	0x00000090


	//   ....[1]....
        /*00ac*/ 	.word	0x00000500


	//   ....[2]....
        /*00b0*/ 	.word	0x00000840


	//   ....[3]....
        /*00b4*/ 	.word	0x000009e0


	//   ....[4]....
        /*00b8*/ 	.word	0x00000ae0


	//   ....[5]....
        /*00bc*/ 	.word	0x00000c30


	//   ....[6]....
        /*00c0*/ 	.word	0x00002450


	//   ....[7]....
        /*00c4*/ 	.word	0x000038d0


	//   ....[8]....
        /*00c8*/ 	.word	0x00003ae0


	//   ....[9]....
        /*00cc*/ 	.word	0x00003b10


	//   ....[10]....
        /*00d0*/ 	.word	0x00004370


	//   ....[11]....
        /*00d4*/ 	.word	0x000045b0


	//----- nvinfo : EIATTR_VRC_CTA_INIT_COUNT
	.align		4
.L_43:
        /*00d8*/ 	.byte	0x02, 0x4a
        /*00da*/ 	.byte	0x80
	.zero		1


	//----- nvinfo : EIATTR_SYSCALL_OFFSETS
	.align		4
        /*00dc*/ 	.byte	0x04, 0x46
        /*00de*/ 	.short	(.L_45 - .L_44)


	//   ....[0]....
.L_44:
        /*00e0*/ 	.word	0x00006440


	//   ....[1]....
        /*00e4*/ 	.word	0x00006530


	//   ....[2]....
        /*00e8*/ 	.word	0x00006e90


	//   ....[3]....
        /*00ec*/ 	.word	0x00007770


	//   ....[4]....
        /*00f0*/ 	.word	0x00008020


	//   ....[5]....
        /*00f4*/ 	.word	0x000088c0


	//----- nvinfo : EIATTR_MBARRIER_INSTR_OFFSETS
	.align		4
.L_45:
        /*00f8*/ 	.byte	0x04, 0x39
        /*00fa*/ 	.short	(.L_47 - .L_46)


	//   ....[0]....
.L_46:
        /*00fc*/ 	.word	0x00000600
        /*0100*/ 	.word	0x000000ff
        /*0104*/ 	.word	0x00000000
        /*0108*/ 	.short	0x0100
        /*010a*/ 	.byte	0x04
	.zero		1


	//   ....[1]....
        /*010c*/ 	.word	0x00000610
        /*0110*/ 	.word	0x000000ff
        /*0114*/ 	.word	0x00000088
        /*0118*/ 	.short	0x0100
        /*011a*/ 	.byte	0x04
	.zero		1


	//   ....[2]....
        /*011c*/ 	.word	0x00000620
        /*0120*/ 	.word	0x000000ff
        /*0124*/ 	.word	0x00000008
        /*0128*/ 	.short	0x0100
        /*012a*/ 	.byte	0x04
	.zero		1


	//   ....[3]....
        /*012c*/ 	.word	0x00000630
        /*0130*/ 	.word	0x000000ff
        /*0134*/ 	.word	0x00000090
        /*0138*/ 	.short	0x0100
        /*013a*/ 	.byte	0x04
	.zero		1


	//   ....[4]....
        /*013c*/ 	.word	0x00000640
        /*0140*/ 	.word	0x000000ff
        /*0144*/ 	.word	0x00000010
        /*0148*/ 	.short	0x0100
        /*014a*/ 	.byte	0x04
	.zero		1


	//   ....[5]....
        /*014c*/ 	.word	0x00000650
        /*0150*/ 	.word	0x000000ff
        /*0154*/ 	.word	0x00000098
        /*0158*/ 	.short	0x0100
        /*015a*/ 	.byte	0x04
	.zero		1


	//   ....[6]....
        /*015c*/ 	.word	0x00000660
        /*0160*/ 	.word	0x000000ff
        /*0164*/ 	.word	0x00000018
        /*0168*/ 	.short	0x0100
        /*016a*/ 	.byte	0x04
	.zero		1


	//   ....[7]....
        /*016c*/ 	.word	0x00000670
        /*0170*/ 	.word	0x000000ff
        /*0174*/ 	.word	0x000000a0
        /*0178*/ 	.short	0x0100
        /*017a*/ 	.byte	0x04
	.zero		1


	//   ....[8]....
        /*017c*/ 	.word	0x00000680
        /*0180*/ 	.word	0x000000ff
        /*0184*/ 	.word	0x00000020
        /*0188*/ 	.short	0x0100
        /*018a*/ 	.byte	0x04
	.zero		1


	//   ....[9]....
        /*018c*/ 	.word	0x00000690
        /*0190*/ 	.word	0x000000ff
        /*0194*/ 	.word	0x000000a8
        /*0198*/ 	.short	0x0100
        /*019a*/ 	.byte	0x04
	.zero		1


	//   ....[10]....
        /*019c*/ 	.word	0x000006a0
        /*01a0*/ 	.word	0x000000ff
        /*01a4*/ 	.word	0x00000028
        /*01a8*/ 	.short	0x0100
        /*01aa*/ 	.byte	0x04
	.zero		1


	//   ....[11]....
        /*01ac*/ 	.word	0x000006b0
        /*01b0*/ 	.word	0x000000ff
        /*01b4*/ 	.word	0x000000b0
        /*01b8*/ 	.short	0x0100
        /*01ba*/ 	.byte	0x04
	.zero		1


	//   ....[12]....
        /*01bc*/ 	.word	0x000006c0
        /*01c0*/ 	.word	0x000000ff
        /*01c4*/ 	.word	0x00000030
        /*01c8*/ 	.short	0x0100
        /*01ca*/ 	.byte	0x04
	.zero		1


	//   ....[13]....
        /*01cc*/ 	.word	0x000006d0
        /*01d0*/ 	.word	0x000000ff
        /*01d4*/ 	.word	0x000000b8
        /*01d8*/ 	.short	0x0100
        /*01da*/ 	.byte	0x04
	.zero		1


	//   ....[14]....
        /*01dc*/ 	.word	0x000006e0
        /*01e0*/ 	.word	0x000000ff
        /*01e4*/ 	.word	0x00000038
        /*01e8*/ 	.short	0x0100
        /*01ea*/ 	.byte	0x04
	.zero		1


	//   ....[15]....
        /*01ec*/ 	.word	0x000006f0
        /*01f0*/ 	.word	0x000000ff
        /*01f4*/ 	.word	0x000000c0
        /*01f8*/ 	.short	0x0100
        /*01fa*/ 	.byte	0x04
	.zero		1


	//   ....[16]....
        /*01fc*/ 	.word	0x00000700
        /*0200*/ 	.word	0x000000ff
        /*0204*/ 	.word	0x00000040
        /*0208*/ 	.short	0x0100
        /*020a*/ 	.byte	0x04
	.zero		1


	//   ....[17]....
        /*020c*/ 	.word	0x00000710
        /*0210*/ 	.word	0x000000ff
        /*0214*/ 	.word	0x000000c8
        /*0218*/ 	.short	0x0100
        /*021a*/ 	.byte	0x04
	.zero		1


	//   ....[18]....
        /*021c*/ 	.word	0x00000720
        /*0220*/ 	.word	0x000000ff
        /*0224*/ 	.word	0x00000048
        /*0228*/ 	.short	0x0100
        /*022a*/ 	.byte	0x04
	.zero		1


	//   ....[19]....
        /*022c*/ 	.word	0x00000730
        /*0230*/ 	.word	0x000000ff
        /*0234*/ 	.word	0x000000d0
        /*0238*/ 	.short	0x0100
        /*023a*/ 	.byte	0x04
	.zero		1


	//   ....[20]....
        /*023c*/ 	.word	0x00000740
        /*0240*/ 	.word	0x000000ff
        /*0244*/ 	.word	0x00000050
        /*0248*/ 	.short	0x0100
        /*024a*/ 	.byte	0x04
	.zero		1


	//   ....[21]....
        /*024c*/ 	.word	0x00000750
        /*0250*/ 	.word	0x000000ff
        /*0254*/ 	.word	0x000000d8
        /*0258*/ 	.short	0x0100
        /*025a*/ 	.byte	0x04
	.zero		1


	//   ....[22]....
        /*025c*/ 	.word	0x00000760
        /*0260*/ 	.word	0x000000ff
        /*0264*/ 	.word	0x00000058
        /*0268*/ 	.short	0x0100
        /*026a*/ 	.byte	0x04
	.zero		1


	//   ....[23]....
        /*026c*/ 	.word	0x00000770
        /*0270*/ 	.word	0x000000ff
        /*0274*/ 	.word	0x000000e0
        /*0278*/ 	.short	0x0100
        /*027a*/ 	.byte	0x04
	.zero		1


	//   ....[24]....
        /*027c*/ 	.word	0x00000780
        /*0280*/ 	.word	0x000000ff
        /*0284*/ 	.word	0x00000060
        /*0288*/ 	.short	0x0100
        /*028a*/ 	.byte	0x04
	.zero		1


	//   ....[25]....
        /*028c*/ 	.word	0x00000790
        /*0290*/ 	.word	0x000000ff
        /*0294*/ 	.word	0x000000e8
        /*0298*/ 	.short	0x0100
        /*029a*/ 	.byte	0x04
	.zero		1


	//   ....[26]....
        /*029c*/ 	.word	0x000007a0
        /*02a0*/ 	.word	0x000000ff
        /*02a4*/ 	.word	0x00000068
        /*02a8*/ 	.short	0x0100
        /*02aa*/ 	.byte	0x04
	.zero		1


	//   ....[27]....
        /*02ac*/ 	.word	0x000007b0
        /*02b0*/ 	.word	0x000000ff
        /*02b4*/ 	.word	0x000000f0
        /*02b8*/ 	.short	0x0100
        /*02ba*/ 	.byte	0x04
	.zero		1


	//   ....[28]....
        /*02bc*/ 	.word	0x000007c0
        /*02c0*/ 	.word	0x000000ff
        /*02c4*/ 	.word	0x00000070
        /*02c8*/ 	.short	0x0100
        /*02ca*/ 	.byte	0x04
	.zero		1


	//   ....[29]....
        /*02cc*/ 	.word	0x000007d0
        /*02d0*/ 	.word	0x000000ff
        /*02d4*/ 	.word	0x000000f8
        /*02d8*/ 	.short	0x0100
        /*02da*/ 	.byte	0x04
	.zero		1


	//   ....[30]....
        /*02dc*/ 	.word	0x000007e0
        /*02e0*/ 	.word	0x000000ff
        /*02e4*/ 	.word	0x00000078
        /*02e8*/ 	.short	0x0100
        /*02ea*/ 	.byte	0x04
	.zero		1


	//   ....[31]....
        /*02ec*/ 	.word	0x000007f0
        /*02f0*/ 	.word	0x000000ff
        /*02f4*/ 	.word	0x00000100
        /*02f8*/ 	.short	0x0100
        /*02fa*/ 	.byte	0x04
	.zero		1


	//   ....[32]....
        /*02fc*/ 	.word	0x00000800
        /*0300*/ 	.word	0x000000ff
        /*0304*/ 	.word	0x00000080
        /*0308*/ 	.short	0x0100
        /*030a*/ 	.byte	0x04
	.zero		1


	//   ....[33]....
        /*030c*/ 	.word	0x00000810
        /*0310*/ 	.word	0x000000ff
        /*0314*/ 	.word	0x00000108
        /*0318*/ 	.short	0x0100
        /*031a*/ 	.byte	0x04
	.zero		1


	//   ....[34]....
        /*031c*/ 	.word	0x00000950
        /*0320*/ 	.word	0x000000ff
        /*0324*/ 	.word	0x00000110
        /*0328*/ 	.short	0x0100
        /*032a*/ 	.byte	0x04
	.zero		1


	//   ....[35]....
        /*032c*/ 	.word	0x00000960
        /*0330*/ 	.word	0x000000ff
        /*0334*/ 	.word	0x00000130
        /*0338*/ 	.short	0x0100
        /*033a*/ 	.byte	0x04
	.zero		1


	//   ....[36]....
        /*033c*/ 	.word	0x00000970
        /*0340*/ 	.word	0x000000ff
        /*0344*/ 	.word	0x00000118
        /*0348*/ 	.short	0x0100
        /*034a*/ 	.byte	0x04
	.zero		1


	//   ....[37]....
        /*034c*/ 	.word	0x00000980
        /*0350*/ 	.word	0x000000ff
        /*0354*/ 	.word	0x00000138
        /*0358*/ 	.short	0x0100
        /*035a*/ 	.byte	0x04
	.zero		1


	//   ....[38]....
        /*035c*/ 	.word	0x00000990
        /*0360*/ 	.word	0x000000ff
        /*0364*/ 	.word	0x00000120
        /*0368*/ 	.short	0x0100
        /*036a*/ 	.byte	0x04
	.zero		1


	//   ....[39]....
        /*036c*/ 	.word	0x000009a0
        /*0370*/ 	.word	0x000000ff
        /*0374*/ 	.word	0x00000140
        /*0378*/ 	.short	0x0100
        /*037a*/ 	.byte	0x04
	.zero		1


	//   ....[40]....
        /*037c*/ 	.word	0x000009b0
        /*0380*/ 	.word	0x000000ff
        /*0384*/ 	.word	0x00000128
        /*0388*/ 	.short	0x0100
        /*038a*/ 	.byte	0x04
	.zero		1


	//   ....[41]....
        /*038c*/ 	.word	0x000009c0
        /*0390*/ 	.word	0x000000ff
        /*0394*/ 	.word	0x00000148
        /*0398*/ 	.short	0x0100
        /*039a*/ 	.byte	0x04
	.zero		1


	//   ....[42]....
        /*039c*/ 	.word	0x00000ab0
        /*03a0*/ 	.word	0x000000ff
        /*03a4*/ 	.word	0x00000150
        /*03a8*/ 	.short	0x0100
        /*03aa*/ 	.byte	0x06
	.zero		1


	//   ....[43]....
        /*03ac*/ 	.word	0x00000ac0
        /*03b0*/ 	.word	0x000000ff
        /*03b4*/ 	.word	0x00000158
        /*03b8*/ 	.short	0x0100
        /*03ba*/ 	.byte	0x06
	.zero		1


	//   ....[44]....
        /*03bc*/ 	.word	0x00000c00
        /*03c0*/ 	.word	0x000000ff
        /*03c4*/ 	.word	0x00000160
        /*03c8*/ 	.short	0x0100
        /*03ca*/ 	.byte	0x06
	.zero		1


	//   ....[45]....
        /*03cc*/ 	.word	0x00000c10
        /*03d0*/ 	.word	0x000000ff
        /*03d4*/ 	.word	0x00000168
        /*03d8*/ 	.short	0x0100
        /*03da*/ 	.byte	0x06
	.zero		1


	//   ....[46]....
        /*03dc*/ 	.word	0x00000d60
        /*03e0*/ 	.word	0x000000ff
        /*03e4*/ 	.word	0x00000170
        /*03e8*/ 	.short	0x0100
        /*03ea*/ 	.byte	0x04
	.zero		1


	//   ....[47]....
        /*03ec*/ 	.word	0x00000d70
        /*03f0*/ 	.word	0x000000ff
        /*03f4*/ 	.word	0x00000180
        /*03f8*/ 	.short	0x0100
        /*03fa*/ 	.byte	0x04
	.zero		1


	//   ....[48]....
        /*03fc*/ 	.word	0x00000d80
        /*0400*/ 	.word	0x000000ff
        /*0404*/ 	.word	0x00000178
        /*0408*/ 	.short	0x0100
        /*040a*/ 	.byte	0x04
	.zero		1


	//   ....[49]....
        /*040c*/ 	.word	0x00000d90
        /*0410*/ 	.word	0x000000ff
        /*0414*/ 	.word	0x00000188
        /*0418*/ 	.short	0x0100
        /*041a*/ 	.byte	0x04
	.zero		1


	//   ....[50]....
        /*041c*/ 	.word	0x00001710
        /*0420*/ 	.word	0x000000ff
        /*0424*/ 	.word	0x00000088
        /*0428*/ 	.short	0x010a
        /*042a*/ 	.byte	0x04
	.zero		1


	//   ....[51]....
        /*042c*/ 	.word	0x00001a20
        /*0430*/ 	.word	0x000000ff
        /*0434*/ 	.word	0x00000088
        /*0438*/ 	.short	0x010a
        /*043a*/ 	.byte	0x09
	.zero		1


	//   ....[52]....
        /*043c*/ 	.word	0x00001b90
        /*0440*/ 	.word	0x000000ff
        /*0444*/ 	.word	0x00000088
        /*0448*/ 	.short	0x010a
        /*044a*/ 	.byte	0x08
	.zero		1


	//   ....[53]....
        /*044c*/ 	.word	0x00001db0
        /*0450*/ 	.word	0x000000ff
        /*0454*/ 	.word	0x00000158
        /*0458*/ 	.short	0x0101
        /*045a*/ 	.byte	0x1e
	.zero		1


	//   ....[54]....
        /*045c*/ 	.word	0x00001de0
        /*0460*/ 	.word	0x000000ff
        /*0464*/ 	.word	0x00000088
        /*0468*/ 	.short	0x010a
        /*046a*/ 	.byte	0x04
	.zero		1


	//   ....[55]....
        /*046c*/ 	.word	0x000020c0
        /*0470*/ 	.word	0x000000ff
        /*0474*/ 	.word	0x00000088
        /*0478*/ 	.short	0x010a
        /*047a*/ 	.byte	0x09
	.zero		1


	//   ....[56]....
        /*047c*/ 	.word	0x00002230
        /*0480*/ 	.word	0x000000ff
        /*0484*/ 	.word	0x00000088
        /*0488*/ 	.short	0x010a
        /*048a*/ 	.byte	0x08
	.zero		1


	//   ....[57]....
        /*048c*/ 	.word	0x00002460
        /*0490*/ 	.word	0x000000ff
        /*0494*/ 	.word	0x00000160
        /*0498*/ 	.short	0x010a
        /*049a*/ 	.byte	0x1e
	.zero		1


	//   ....[58]....
        /*049c*/ 	.word	0x00002520
        /*04a0*/ 	.word	0x000000ff
        /*04a4*/ 	.word	0x00000000
        /*04a8*/ 	.short	0x0101
        /*04aa*/ 	.byte	0x04
	.zero		1


	//   ....[59]....
        /*04ac*/ 	.word	0x00002b20
        /*04b0*/ 	.word	0x000000ff
        /*04b4*/ 	.word	0x00000000
        /*04b8*/ 	.short	0x010a
        /*04ba*/ 	.byte	0x04
	.zero		1


	//   ....[60]....
        /*04bc*/ 	.word	0x00002bc0
        /*04c0*/ 	.word	0x000000ff
        /*04c4*/ 	.word	0x00000000
        /*04c8*/ 	.short	0x010a
        /*04ca*/ 	.byte	0x05
	.zero		1


	//   ....[61]....
        /*04cc*/ 	.word	0x00002c60
        /*04d0*/ 	.word	0x000000ff
        /*04d4*/ 	.word	0x00000000
        /*04d8*/ 	.short	0x010a
        /*04da*/ 	.byte	0x05
	.zero		1


	//   ....[62]....
        /*04dc*/ 	.word	0x00002d00
        /*04e0*/ 	.word	0x000000ff
        /*04e4*/ 	.word	0x00000000
        /*04e8*/ 	.short	0x010a
        /*04ea*/ 	.byte	0x05
	.zero		1


	//   ....[63]....
        /*04ec*/ 	.word	0x00002da0
        /*04f0*/ 	.word	0x000000ff
        /*04f4*/ 	.word	0x00000000
        /*04f8*/ 	.short	0x010a
        /*04fa*/ 	.byte	0x05
	.zero		1


	//   ....[64]....
        /*04fc*/ 	.word	0x00002e40
        /*0500*/ 	.word	0x000000ff
        /*0504*/ 	.word	0x00000000
        /*0508*/ 	.short	0x010a
        /*050a*/ 	.byte	0x05
	.zero		1


	//   ....[65]....
        /*050c*/ 	.word	0x00002ee0
        /*0510*/ 	.word	0x000000ff
        /*0514*/ 	.word	0x00000000
        /*0518*/ 	.short	0x010a
        /*051a*/ 	.byte	0x05
	.zero		1


	//   ....[66]....
        /*051c*/ 	.word	0x00002f80
        /*0520*/ 	.word	0x000000ff
        /*0524*/ 	.word	0x00000000
        /*0528*/ 	.short	0x010a
        /*052a*/ 	.byte	0x05
	.zero		1


	//   ....[67]....
        /*052c*/ 	.word	0x00003020
        /*0530*/ 	.word	0x000000ff
        /*0534*/ 	.word	0x00000000
        /*0538*/ 	.short	0x010a
        /*053a*/ 	.byte	0x05
	.zero		1


	//   ....[68]....
        /*053c*/ 	.word	0x000030c0
        /*0540*/ 	.word	0x000000ff
        /*0544*/ 	.word	0x00000000
        /*0548*/ 	.short	0x010a
        /*054a*/ 	.byte	0x05
	.zero		1


	//   ....[69]....
        /*054c*/ 	.word	0x00003160
        /*0550*/ 	.word	0x000000ff
        /*0554*/ 	.word	0x00000000
        /*0558*/ 	.short	0x010a
        /*055a*/ 	.byte	0x05
	.zero		1


	//   ....[70]....
        /*055c*/ 	.word	0x00003200
        /*0560*/ 	.word	0x000000ff
        /*0564*/ 	.word	0x00000000
        /*0568*/ 	.short	0x010a
        /*056a*/ 	.byte	0x05
	.zero		1


	//   ....[71]....
        /*056c*/ 	.word	0x000032a0
        /*0570*/ 	.word	0x000000ff
        /*0574*/ 	.word	0x00000000
        /*0578*/ 	.short	0x010a
        /*057a*/ 	.byte	0x05
	.zero		1


	//   ....[72]....
        /*057c*/ 	.word	0x00003340
        /*0580*/ 	.word	0x000000ff
        /*0584*/ 	.word	0x00000000
        /*0588*/ 	.short	0x010a
        /*058a*/ 	.byte	0x05
	.zero		1


	//   ....[73]....
        /*058c*/ 	.word	0x000033e0
        /*0590*/ 	.word	0x000000ff
        /*0594*/ 	.word	0x00000000
        /*0598*/ 	.short	0x010a
        /*059a*/ 	.byte	0x05
	.zero		1


	//   ....[74]....
        /*059c*/ 	.word	0x00003480
        /*05a0*/ 	.word	0x000000ff
        /*05a4*/ 	.word	0x00000000
        /*05a8*/ 	.short	0x010a
        /*05aa*/ 	.byte	0x05
	.zero		1


	//   ....[75]....
        /*05ac*/ 	.word	0x00003530
        /*05b0*/ 	.word	0x00000000
        /*05b4*/ 	.word	0x00000000
        /*05b8*/ 	.short	0x010a
        /*05ba*/ 	.byte	0xff
	.zero		1


	//   ....[76]....
        /*05bc*/ 	.word	0x00003680
        /*05c0*/ 	.word	0x000000ff
        /*05c4*/ 	.word	0x00000168
        /*05c8*/ 	.short	0x010a
        /*05ca*/ 	.byte	0x04
	.zero		1


	//   ....[77]....
        /*05cc*/ 	.word	0x00003720
        /*05d0*/ 	.word	0x000000ff
        /*05d4*/ 	.word	0x00000160
        /*05d8*/ 	.short	0x010a
        /*05da*/ 	.byte	0x04
	.zero		1


	//   ....[78]....
        /*05dc*/ 	.word	0x000037c0
        /*05e0*/ 	.word	0x000000ff
        /*05e4*/ 	.word	0x00000000
        /*05e8*/ 	.short	0x0101
        /*05ea*/ 	.byte	0x05
	.zero		1


	//   ....[79]....
        /*05ec*/ 	.word	0x00003800
        /*05f0*/ 	.word	0x000000ff
        /*05f4*/ 	.word	0x00000168
        /*05f8*/ 	.short	0x0106
        /*05fa*/ 	.byte	0x04
	.zero		1


	//   ....[80]....
        /*05fc*/ 	.word	0x00003840
        /*0600*/ 	.word	0x00000000
        /*0604*/ 	.word	0x00000168
        /*0608*/ 	.short	0x010a
        /*060a*/ 	.byte	0xff
	.zero		1


	//   ....[81]....
        /*060c*/ 	.word	0x00003d70
        /*0610*/ 	.word	0x000000ff
        /*0614*/ 	.word	0x00000160
        /*0618*/ 	.short	0x010a
        /*061a*/ 	.byte	0x12
	.zero		1


	//   ....[82]....
        /*061c*/ 	.word	0x00003e20
        /*0620*/ 	.word	0x000000ff
        /*0624*/ 	.word	0x00000000
        /*0628*/ 	.short	0x0101
        /*062a*/ 	.byte	0x17
	.zero		1


	//   ....[83]....
        /*062c*/ 	.word	0x00003e30
        /*0630*/ 	.word	0x000000ff
        /*0634*/ 	.word	0x00000180
        /*0638*/ 	.short	0x010a
        /*063a*/ 	.byte	0x16
	.zero		1


	//   ....[84]....
        /*063c*/ 	.word	0x00003ef0
        /*0640*/ 	.word	0x000000ff
        /*0644*/ 	.word	0x00000000
        /*0648*/ 	.short	0x010a
        /*064a*/ 	.byte	0x04
	.zero		1


	//   ....[85]....
        /*064c*/ 	.word	0x00003f30
        /*0650*/ 	.word	0x000000ff
        /*0654*/ 	.word	0x00000000
        /*0658*/ 	.short	0x010a
        /*065a*/ 	.byte	0x10
	.zero		1


	//   ....[86]....
        /*065c*/ 	.word	0x00004070
        /*0660*/ 	.word	0x000000ff
        /*0664*/ 	.word	0x00000000
        /*0668*/ 	.short	0x010a
        /*066a*/ 	.byte	0x04
	.zero		1


	//   ....[87]....
        /*066c*/ 	.word	0x000042c0
        /*0670*/ 	.word	0x000000ff
        /*0674*/ 	.word	0x00000000
        /*0678*/ 	.short	0x010a
        /*067a*/ 	.byte	0x04
	.zero		1


	//   ....[88]....
        /*067c*/ 	.word	0x00004350
        /*0680*/ 	.word	0x000000ff
        /*0684*/ 	.word	0x00000000
        /*0688*/ 	.short	0x010a
        /*068a*/ 	.byte	0x04
	.zero		1


	//   ....[89]....
        /*068c*/ 	.word	0x00004920
        /*0690*/ 	.word	0x000000ff
        /*0694*/ 	.word	0x00000160
        /*0698*/ 	.short	0x010a
        /*069a*/ 	.byte	0x14
	.zero		1


	//   ....[90]....
        /*069c*/ 	.word	0x000049c0
        /*06a0*/ 	.word	0x000000ff
        /*06a4*/ 	.word	0x00000000
        /*06a8*/ 	.short	0x0101
        /*06aa*/ 	.byte	0x2f
	.zero		1


	//   ....[91]....
        /*06ac*/ 	.word	0x00004f10
        /*06b0*/ 	.word	0x000000ff
        /*06b4*/ 	.word	0x00000158
        /*06b8*/ 	.short	0x010a
        /*06ba*/ 	.byte	0x14
	.zero		1


	//   ....[92]....
        /*06bc*/ 	.word	0x000050b0
        /*06c0*/ 	.word	0x000000ff
        /*06c4*/ 	.word	0x00000130
        /*06c8*/ 	.short	0x010a
        /*06ca*/ 	.byte	0x14
	.zero		1


	//   ....[93]....
        /*06cc*/ 	.word	0x00005380
        /*06d0*/ 	.word	0x000000ff
        /*06d4*/ 	.word	0x00000110
        /*06d8*/ 	.short	0x010b
        /*06da*/ 	.byte	0x14
	.zero		1


	//   ....[94]....
        /*06dc*/ 	.word	0x00005390
        /*06e0*/ 	.word	0x000000ff
        /*06e4*/ 	.word	0x00000000
        /*06e8*/ 	.short	0x0101
        /*06ea*/ 	.byte	0x35
	.zero		1


	//   ....[95]....
        /*06ec*/ 	.word	0x000053b0
        /*06f0*/ 	.word	0x000000ff
        /*06f4*/ 	.word	0x00000138
        /*06f8*/ 	.short	0x010a
        /*06fa*/ 	.byte	0x14
	.zero		1


	//   ....[96]....
        /*06fc*/ 	.word	0x00005500
        /*0700*/ 	.word	0x000000ff
        /*0704*/ 	.word	0x00000118
        /*0708*/ 	.short	0x010b
        /*070a*/ 	.byte	0x14
	.zero		1


	//   ....[97]....
        /*070c*/ 	.word	0x00005510
        /*0710*/ 	.word	0x000000ff
        /*0714*/ 	.word	0x00000000
        /*0718*/ 	.short	0x0101
        /*071a*/ 	.byte	0x32
	.zero		1


	//   ....[98]....
        /*071c*/ 	.word	0x00005530
        /*0720*/ 	.word	0x000000ff
        /*0724*/ 	.word	0x00000140
        /*0728*/ 	.short	0x010a
        /*072a*/ 	.byte	0x14
	.zero		1


	//   ....[99]....
        /*072c*/ 	.word	0x000056a0
        /*0730*/ 	.word	0x000000ff
        /*0734*/ 	.word	0x00000120
        /*0738*/ 	.short	0x010b
        /*073a*/ 	.byte	0x14
	.zero		1


	//   ....[100]....
        /*073c*/ 	.word	0x000056b0
        /*0740*/ 	.word	0x000000ff
        /*0744*/ 	.word	0x00000000
        /*0748*/ 	.short	0x0101
        /*074a*/ 	.byte	0x31
	.zero		1


	//   ....[101]....
        /*074c*/ 	.word	0x000056c0
        /*0750*/ 	.word	0x000000ff
        /*0754*/ 	.word	0x00000148
        /*0758*/ 	.short	0x010a
        /*075a*/ 	.byte	0x14
	.zero		1


	//   ....[102]....
        /*075c*/ 	.word	0x00005870
        /*0760*/ 	.word	0x000000ff
        /*0764*/ 	.word	0x00000128
        /*0768*/ 	.short	0x010b
        /*076a*/ 	.byte	0x14
	.zero		1


	//   ....[103]....
        /*076c*/ 	.word	0x00005880
        /*0770*/ 	.word	0x000000ff
        /*0774*/ 	.word	0x00000000
        /*0778*/ 	.short	0x0101
        /*077a*/ 	.byte	0x30
	.zero		1


	//   ....[104]....
        /*077c*/ 	.word	0x000058b0
        /*0780*/ 	.word	0x000000ff
        /*0784*/ 	.word	0x00000130
        /*0788*/ 	.short	0x010a
        /*078a*/ 	.byte	0x14
	.zero		1


	//   ....[105]....
        /*078c*/ 	.word	0x000058d0
        /*0790*/ 	.word	0x000000ff
        /*0794*/ 	.word	0x00000138
        /*0798*/ 	.short	0x010a
        /*079a*/ 	.byte	0x14
	.zero		1


	//   ....[106]....
        /*079c*/ 	.word	0x000058f0
        /*07a0*/ 	.word	0x000000ff
        /*07a4*/ 	.word	0x00000140
        /*07a8*/ 	.short	0x010a
        /*07aa*/ 	.byte	0x14
	.zero		1


	//   ....[107]....
        /*07ac*/ 	.word	0x00005930
        /*07b0*/ 	.word	0x00000000
        /*07b4*/ 	.word	0x00000148
        /*07b8*/ 	.short	0x010a
        /*07ba*/ 	.byte	0xff
	.zero		1


	//   ....[108]....
        /*07bc*/ 	.word	0x00005ce0
        /*07c0*/ 	.word	0x000000ff
        /*07c4*/ 	.word	0x00000160
        /*07c8*/ 	.short	0x010a
        /*07ca*/ 	.byte	0x31
	.zero		1


	//   ....[109]....
        /*07cc*/ 	.word	0x00005db0
        /*07d0*/ 	.word	0x000000ff
        /*07d4*/ 	.word	0x00000000
        /*07d8*/ 	.short	0x0101
        /*07da*/ 	.byte	0x04
	.zero		1


	//   ....[110]....
        /*07dc*/ 	.word	0x00006a30
        /*07e0*/ 	.word	0x000000ff
        /*07e4*/ 	.word	0x00000110
        /*07e8*/ 	.short	0x010a
        /*07ea*/ 	.byte	0x31
	.zero		1


	//   ....[111]....
        /*07ec*/ 	.word	0x00006ac0
        /*07f0*/ 	.word	0x00000046
        /*07f4*/ 	.word	0x00000170
        /*07f8*/ 	.short	0x010a
        /*07fa*/ 	.byte	0xff
	.zero		1


	//   ....[112]....
        /*07fc*/ 	.word	0x00006c90
        /*0800*/ 	.word	0x000000ff
        /*0804*/ 	.word	0x00000110
        /*0808*/ 	.short	0x010a
        /*080a*/ 	.byte	0x31
	.zero		1


	//   ....[113]....
        /*080c*/ 	.word	0x00006d70
        /*0810*/ 	.word	0x00000046
        /*0814*/ 	.word	0x00000170
        /*0818*/ 	.short	0x010a
        /*081a*/ 	.byte	0xff
	.zero		1


	//   ....[114]....
        /*081c*/ 	.word	0x000074d0
        /*0820*/ 	.word	0x00000000
        /*0824*/ 	.word	0x00000000
        /*0828*/ 	.short	0x0101
        /*082a*/ 	.byte	0xff
	.zero		1


	//   ....[115]....
        /*082c*/ 	.word	0x000074e0
        /*0830*/ 	.word	0x00000004
        /*0834*/ 	.word	0x00000110
        /*0838*/ 	.short	0x010a
        /*083a*/ 	.byte	0xff
	.zero		1


	//   ....[116]....
        /*083c*/ 	.word	0x000075a0
        /*0840*/ 	.word	0x00000004
        /*0844*/ 	.word	0x00000110
        /*0848*/ 	.short	0x010a
        /*084a*/ 	.byte	0xff
	.zero		1


	//   ....[117]....
        /*084c*/ 	.word	0x00007d80
        /*0850*/ 	.word	0x00000000
        /*0854*/ 	.word	0x00000000
        /*0858*/ 	.short	0x0101
        /*085a*/ 	.byte	0xff
	.zero		1


	//   ....[118]....
        /*085c*/ 	.word	0x00007da0
        /*0860*/ 	.word	0x00000002
        /*0864*/ 	.word	0x00000110
        /*0868*/ 	.short	0x010a
        /*086a*/ 	.byte	0xff
	.zero		1


	//   ....[119]....
        /*086c*/ 	.word	0x00007e50
        /*0870*/ 	.word	0x00000002
        /*0874*/ 	.word	0x00000110
        /*0878*/ 	.short	0x010a
        /*087a*/ 	.byte	0xff
	.zero		1


	//   ....[120]....
        /*087c*/ 	.word	0x00008620
        /*0880*/ 	.word	0x00000000
        /*0884*/ 	.word	0x00000000
        /*0888*/ 	.short	0x0101
        /*088a*/ 	.byte	0xff
	.zero		1


	//   ....[121]....
        /*088c*/ 	.word	0x00008640
        /*0890*/ 	.word	0x00000003
        /*0894*/ 	.word	0x00000110
        /*0898*/ 	.short	0x010a
        /*089a*/ 	.byte	0xff
	.zero		1


	//   ....[122]....
        /*089c*/ 	.word	0x000086f0
        /*08a0*/ 	.word	0x00000003
        /*08a4*/ 	.word	0x00000110
        /*08a8*/ 	.short	0x010a
        /*08aa*/ 	.byte	0xff
	.zero		1


	//   ....[123]....
        /*08ac*/ 	.word	0x00008b00
        /*08b0*/ 	.word	0x000000ff
        /*08b4*/ 	.word	0x00000000
        /*08b8*/ 	.short	0x0101
        /*08ba*/ 	.byte	0x04
	.zero		1


	//   ....[124]....
        /*08bc*/ 	.word	0x00008f30
        /*08c0*/ 	.word	0x00000000
        /*08c4*/ 	.word	0x00000000
        /*08c8*/ 	.short	0x0101
        /*08ca*/ 	.byte	0xff
	.zero		1


	//   ....[125]....
        /*08cc*/ 	.word	0x000091b0
        /*08d0*/ 	.word	0x000000ff
        /*08d4*/ 	.word	0x00000000
        /*08d8*/ 	.short	0x0101
        /*08da*/ 	.byte	0x04
	.zero		1


	//   ....[126]....
        /*08dc*/ 	.word	0x000091e0
        /*08e0*/ 	.word	0x00000000
        /*08e4*/ 	.word	0x00000088
        /*08e8*/ 	.short	0x010a
        /*08ea*/ 	.byte	0xff
	.zero		1


	//   ....[127]....
        /*08ec*/ 	.word	0x00009240
        /*08f0*/ 	.word	0x00000000
        /*08f4*/ 	.word	0x00000088
        /*08f8*/ 	.short	0x010a
        /*08fa*/ 	.byte	0xff
	.zero		1


	//   ....[128]....
        /*08fc*/ 	.word	0x000092a0
        /*0900*/ 	.word	0x00000000
        /*0904*/ 	.word	0x00000160
        /*0908*/ 	.short	0x010a
        /*090a*/ 	.byte	0xff
	.zero		1


	//   ....[129]....
        /*090c*/ 	.word	0x00009300
        /*0910*/ 	.word	0x00000000
        /*0914*/ 	.word	0x00000000
        /*0918*/ 	.short	0x010a
        /*091a*/ 	.byte	0xff
	.zero		1


	//   ....[130]....
        /*091c*/ 	.word	0x00009360
        /*0920*/ 	.word	0x00000000
        /*0924*/ 	.word	0x00000000
        /*0928*/ 	.short	0x010a
        /*092a*/ 	.byte	0xff
	.zero		1


	//   ....[131]....
        /*092c*/ 	.word	0x000093c0
        /*0930*/ 	.word	0x00000000
        /*0934*/ 	.word	0x00000000
        /*0938*/ 	.short	0x010a
        /*093a*/ 	.byte	0xff
	.zero		1


	//   ....[132]....
        /*093c*/ 	.word	0x00009420
        /*0940*/ 	.word	0x00000000
        /*0944*/ 	.word	0x00000000
        /*0948*/ 	.short	0x010a
        /*094a*/ 	.byte	0xff
	.zero		1


	//   ....[133]....
        /*094c*/ 	.word	0x00009480
        /*0950*/ 	.word	0x00000000
        /*0954*/ 	.word	0x00000000
        /*0958*/ 	.short	0x010a
        /*095a*/ 	.byte	0xff
	.zero		1


	//   ....[134]....
        /*095c*/ 	.word	0x000094e0
        /*0960*/ 	.word	0x00000000
        /*0964*/ 	.word	0x00000000
        /*0968*/ 	.short	0x010a
        /*096a*/ 	.byte	0xff
	.zero		1


	//   ....[135]....
        /*096c*/ 	.word	0x00009540
        /*0970*/ 	.word	0x00000000
        /*0974*/ 	.word	0x00000000
        /*0978*/ 	.short	0x010a
        /*097a*/ 	.byte	0xff
	.zero		1


	//   ....[136]....
        /*097c*/ 	.word	0x000095a0
        /*0980*/ 	.word	0x00000000
        /*0984*/ 	.word	0x00000000
        /*0988*/ 	.short	0x010a
        /*098a*/ 	.byte	0xff
	.zero		1


	//   ....[137]....
        /*098c*/ 	.word	0x00009600
        /*0990*/ 	.word	0x00000000
        /*0994*/ 	.word	0x00000000
        /*0998*/ 	.short	0x010a
        /*099a*/ 	.byte	0xff
	.zero		1


	//   ....[138]....
        /*099c*/ 	.word	0x00009660
        /*09a0*/ 	.word	0x00000000
        /*09a4*/ 	.word	0x00000000
        /*09a8*/ 	.short	0x010a
        /*09aa*/ 	.byte	0xff
	.zero		1


	//   ....[139]....
        /*09ac*/ 	.word	0x000096c0
        /*09b0*/ 	.word	0x00000000
        /*09b4*/ 	.word	0x00000000
        /*09b8*/ 	.short	0x010a
        /*09ba*/ 	.byte	0xff
	.zero		1


	//   ....[140]....
        /*09bc*/ 	.word	0x00009720
        /*09c0*/ 	.word	0x00000000
        /*09c4*/ 	.word	0x00000000
        /*09c8*/ 	.short	0x010a
        /*09ca*/ 	.byte	0xff
	.zero		1


	//   ....[141]....
        /*09cc*/ 	.word	0x00009780
        /*09d0*/ 	.word	0x00000000
        /*09d4*/ 	.word	0x00000000
        /*09d8*/ 	.short	0x010a
        /*09da*/ 	.byte	0xff
	.zero		1


	//   ....[142]....
        /*09dc*/ 	.word	0x000097e0
        /*09e0*/ 	.word	0x00000000
        /*09e4*/ 	.word	0x00000000
        /*09e8*/ 	.short	0x010a
        /*09ea*/ 	.byte	0xff
	.zero		1


	//   ....[143]....
        /*09ec*/ 	.word	0x00009840
        /*09f0*/ 	.word	0x00000000
        /*09f4*/ 	.word	0x00000000
        /*09f8*/ 	.short	0x010a
        /*09fa*/ 	.byte	0xff
	.zero		1


	//   ....[144]....
        /*09fc*/ 	.word	0x000098a0
        /*0a00*/ 	.word	0x00000000
        /*0a04*/ 	.word	0x00000000
        /*0a08*/ 	.short	0x010a
        /*0a0a*/ 	.byte	0xff
	.zero		1


	//   ....[145]....
        /*0a0c*/ 	.word	0x00009900
        /*0a10*/ 	.word	0x00000004
        /*0a14*/ 	.word	0x00000168
        /*0a18*/ 	.short	0x010a
        /*0a1a*/ 	.byte	0xff
	.zero		1


	//   ....[146]....
        /*0a1c*/ 	.word	0x00009960
        /*0a20*/ 	.word	0x00000004
        /*0a24*/ 	.word	0x00000160
        /*0a28*/ 	.short	0x010a
        /*0a2a*/ 	.byte	0xff
	.zero		1


	//   ....[147]....
        /*0a2c*/ 	.word	0x000099c0
        /*0a30*/ 	.word	0x00000000
        /*0a34*/ 	.word	0x00000160
        /*0a38*/ 	.short	0x010a
        /*0a3a*/ 	.byte	0xff
	.zero		1


	//   ....[148]....
        /*0a3c*/ 	.word	0x00009a20
        /*0a40*/ 	.word	0x00000004
        /*0a44*/ 	.word	0x00000180
        /*0a48*/ 	.short	0x010a
        /*0a4a*/ 	.byte	0xff
	.zero		1


	//   ....[149]....
        /*0a4c*/ 	.word	0x00009a80
        /*0a50*/ 	.word	0x00000000
        /*0a54*/ 	.word	0x00000000
        /*0a58*/ 	.short	0x010a
        /*0a5a*/ 	.byte	0xff
	.zero		1


	//   ....[150]....
        /*0a5c*/ 	.word	0x00009ae0
        /*0a60*/ 	.word	0x00000000
        /*0a64*/ 	.word	0x00000000
        /*0a68*/ 	.short	0x010a
        /*0a6a*/ 	.byte	0xff
	.zero		1


	//   ....[151]....
        /*0a6c*/ 	.word	0x00009b40
        /*0a70*/ 	.word	0x00000000
        /*0a74*/ 	.word	0x00000000
        /*0a78*/ 	.short	0x010a
        /*0a7a*/ 	.byte	0xff
	.zero		1


	//   ....[152]....
        /*0a7c*/ 	.word	0x00009ba0
        /*0a80*/ 	.word	0x00000000
        /*0a84*/ 	.word	0x00000160
        /*0a88*/ 	.short	0x010a
        /*0a8a*/ 	.byte	0xff
	.zero		1


	//   ....[153]....
        /*0a8c*/ 	.word	0x00009c00
        /*0a90*/ 	.word	0x00000000
        /*0a94*/ 	.word	0x00000158
        /*0a98*/ 	.short	0x010a
        /*0a9a*/ 	.byte	0xff
	.zero		1


	//   ....[154]....
        /*0a9c*/ 	.word	0x00009c60
        /*0aa0*/ 	.word	0x00000002
        /*0aa4*/ 	.word	0x00000130
        /*0aa8*/ 	.short	0x010a
        /*0aaa*/ 	.byte	0xff
	.zero		1


	//   ....[155]....
        /*0aac*/ 	.word	0x00009cc0
        /*0ab0*/ 	.word	0x00000002
        /*0ab4*/ 	.word	0x00000138
        /*0ab8*/ 	.short	0x010a
        /*0aba*/ 	.byte	0xff
	.zero		1


	//   ....[156]....
        /*0abc*/ 	.word	0x00009d20
        /*0ac0*/ 	.word	0x00000002
        /*0ac4*/ 	.word	0x00000140
        /*0ac8*/ 	.short	0x010a
        /*0aca*/ 	.byte	0xff
	.zero		1


	//   ....[157]....
        /*0acc*/ 	.word	0x00009d80
        /*0ad0*/ 	.word	0x00000000
        /*0ad4*/ 	.word	0x00000148
        /*0ad8*/ 	.short	0x010a
        /*0ada*/ 	.byte	0xff
	.zero		1


	//   ....[158]....
        /*0adc*/ 	.word	0x00009de0
        /*0ae0*/ 	.word	0x00000000
        /*0ae4*/ 	.word	0x00000130
        /*0ae8*/ 	.short	0x010a
        /*0aea*/ 	.byte	0xff
	.zero		1


	//   ....[159]....
        /*0aec*/ 	.word	0x00009e40
        /*0af0*/ 	.word	0x00000000
        /*0af4*/ 	.word	0x00000138
        /*0af8*/ 	.short	0x010a
        /*0afa*/ 	.byte	0xff
	.zero		1


	//   ....[160]....
        /*0afc*/ 	.word	0x00009ea0
        /*0b00*/ 	.word	0x00000000
        /*0b04*/ 	.word	0x00000140
        /*0b08*/ 	.short	0x010a
        /*0b0a*/ 	.byte	0xff
	.zero		1


	//   ....[161]....
        /*0b0c*/ 	.word	0x00009f00
        /*0b10*/ 	.word	0x00000000
        /*0b14*/ 	.word	0x00000160
        /*0b18*/ 	.short	0x010a
        /*0b1a*/ 	.byte	0xff
	.zero		1


	//   ....[162]....
        /*0b1c*/ 	.word	0x00009f60
        /*0b20*/ 	.word	0x00000002
        /*0b24*/ 	.word	0x00000110
        /*0b28*/ 	.short	0x010a
        /*0b2a*/ 	.byte	0xff
	.zero		1


	//   ....[163]....
        /*0b2c*/ 	.word	0x00009fb0
        /*0b30*/ 	.word	0x00000046
        /*0b34*/ 	.word	0x00000170
        /*0b38*/ 	.short	0x010a
        /*0b3a*/ 	.byte	0xff
	.zero		1


	//   ....[164]....
        /*0b3c*/ 	.word	0x0000a000
        /*0b40*/ 	.word	0x00000004
        /*0b44*/ 	.word	0x00000110
        /*0b48*/ 	.short	0x010a
        /*0b4a*/ 	.byte	0xff
	.zero		1


	//   ....[165]....
        /*0b4c*/ 	.word	0x0000a050
        /*0b50*/ 	.word	0x00000002
        /*0b54*/ 	.word	0x00000110
        /*0b58*/ 	.short	0x010a
        /*0b5a*/ 	.byte	0xff
	.zero		1


	//   ....[166]....
        /*0b5c*/ 	.word	0x0000a0a0
        /*0b60*/ 	.word	0x00000003
        /*0b64*/ 	.word	0x00000110
        /*0b68*/ 	.short	0x010a
        /*0b6a*/ 	.byte	0xff
	.zero		1


	//----- nvinfo : EIATTR_NUM_MBARRIERS
	.align		4
.L_47:
        /*0b6c*/ 	.byte	0x03, 0x38
        /*0b6e*/ 	.short	0x0032


	//----- nvinfo : EIATTR_EXIT_INSTR_OFFSETS
	.align		4
        /*0b70*/ 	.byte	0x04, 0x1c
        /*0b72*/ 	.short	(.L_49 - .L_48)


	//   ....[0]....
.L_48:
        /*0b74*/ 	.word	0x00003560


	//   ....[1]....
        /*0b78*/ 	.word	0x00003810


	//   ....[2]....
        /*0b7c*/ 	.word	0x00003870


	//   ....[3]....
        /*0b80*/ 	.word	0x000045c0


	//   ....[4]....
        /*0b84*/ 	.word	0x00005960


	//   ....[5]....
        /*0b88*/ 	.word	0x000059a0


	//   ....[6]....
        /*0b8c*/ 	.word	0x00009090


	//   ....[7]....
        /*0b90*/ 	.word	0x00009110


	//   ....[8]....
        /*0b94*/ 	.word	0x00009140


	//   ....[9]....
        /*0b98*/ 	.word	0x000091c0


	//----- nvinfo : EIATTR_MAX_THREADS
	.align		4
.L_49:
        /*0b9c*/ 	.byte	0x04, 0x05
        /*0b9e*/ 	.short	(.L_51 - .L_50)
.L_50:
        /*0ba0*/ 	.word	0x00000100
        /*0ba4*/ 	.word	0x00000001
        /*0ba8*/ 	.word	0x00000001


	//----- nvinfo : EIATTR_CRS_STACK_SIZE
	.align		4
.L_51:
        /*0bac*/ 	.byte	0x04, 0x1e
        /*0bae*/ 	.short	(.L_53 - .L_52)
.L_52:
        /*0bb0*/ 	.word	0x00000000


	//----- nvinfo : EIATTR_CBANK_PARAM_SIZE
	.align		4
.L_53:
        /*0bb4*/ 	.byte	0x03, 0x19
        /*0bb6*/ 	.short	0x0900


	//----- nvinfo : EIATTR_PARAM_CBANK
	.align		4
        /*0bb8*/ 	.byte	0x04, 0x0a
        /*0bba*/ 	.short	(.L_55 - .L_54)
	.align		4
.L_54:
        /*0bbc*/ 	.word	index@(.nv.constant0._ZN7cutlass13device_kernelINS_4conv6kernel13ConvUniversalINS1_16ConvProblemShapeILNS1_8OperatorE0ELi3EEENS1_10collective14CollectiveConvINS1_47MainloopSm100TmaUmmaWarpSpecializedImplicitGemmILS5_0ELi17ELi3ELi1ELi2EN4cute5tupleIJNSA_1CILi1EEESD_SD_EEEEENSB_IJNSC_ILi64EEENSC_ILi128EEENSB_IJNSC_ILi32EEEEEEEEENS_6half_tESL_NSA_8TiledMMAINSA_8MMA_AtomIJNSA_20SM100_MMA_F16BF16_SSISL_SL_fLi64ELi128ELNSA_4UMMA5MajorE0ELSQ_0ELNSP_7ScaleInE0ELSR_0EEEEEENSA_6LayoutISE_NSB_IJNSC_ILi0EEESV_SV_EEEEENSB_IJNSA_10UnderscoreESY_SY_EEEEENS7_6detail27Sm100ImplicitGemmTileTraitsINSA_20SM90_TMA_LOAD_IM2COLENSA_14ComposedLayoutINSA_7SwizzleILi2ELi4ELi3EEENSA_18smem_ptr_flag_bitsILi16EEENSU_INSB_IJNSC_ILi8EEESI_EEENSB_IJSI_SD_EEEEEEEvEENS12_INSA_13SM90_TMA_LOADES1D_vEEEENS_8epilogue10collective18CollectiveEpilogueINS1I_23Sm100TmaWarpSpecializedILi4ELi2ELi16ELb1ELb0EEEJSK_NSB_IJNSU_ISG_SD_EENSU_ISI_SD_EEEEESL_NSB_IJNSB_IJllllEEESD_SV_EEESL_S1R_NS1I_6fusion15FusionCallbacksIS1M_NS1S_17LinearCombinationISL_fSL_fLNS_15FloatRoundStyleE2EEESK_S1P_JEEENSA_5SM1004TMEM4LOAD26SM100_TMEM_LOAD_16dp256b4xES13_S1D_NSA_17SM75_U32x4_LDSM_NENSA_21SM90_TMA_STORE_IM2COLES1D_NSA_17SM90_U32x4_STSM_NENSA_39AutoVectorizingCopyWithAssumedAlignmentILi128EEEEEEvvEEEEvNT_6ParamsE)
        /*0bc0*/ 	.short	0x0380
        /*0bc2*/ 	.short	0x0900


	//----- nvinfo : EIATTR_SW_WAR
	.align		4
.L_55:
        /*0bc4*/ 	.byte	0x04, 0x36
        /*0bc6*/ 	.short	(.L_57 - .L_56)
.L_56:
        /*0bc8*/ 	.word	0x00000008
.L_57:


//--------------------- .nv.callgraph             --------------------------
	.section	.nv.callgraph,"",@"SHT_CUDA_CALLGRAPH"
	.align	4
	.sectionentsize	8
	.align		4
        /*0000*/ 	.word	0x00000000
	.align		4
        /*0004*/ 	.word	0xffffffff
	.align		4
        /*0008*/ 	.word	index@(_ZN7cutlass13device_kernelINS_4conv6kernel13ConvUniversalINS1_16ConvProblemShapeILNS1_8OperatorE0ELi3EEENS1_10collective14CollectiveConvINS1_47MainloopSm100TmaUmmaWarpSpecializedImplicitGemmILS5_0ELi17ELi3ELi1ELi2EN4cute5tupleIJNSA_1CILi1EEESD_SD_EEEEENSB_IJNSC_ILi64EEENSC_ILi128EEENSB_IJNSC_ILi32EEEEEEEEENS_6half_tESL_NSA_8TiledMMAINSA_8MMA_AtomIJNSA_20SM100_MMA_F16BF16_SSISL_SL_fLi64ELi128ELNSA_4UMMA5MajorE0ELSQ_0ELNSP_7ScaleInE0ELSR_0EEEEEENSA_6LayoutISE_NSB_IJNSC_ILi0EEESV_SV_EEEEENSB_IJNSA_10UnderscoreESY_SY_EEEEENS7_6detail27Sm100ImplicitGemmTileTraitsINSA_20SM90_TMA_LOAD_IM2COLENSA_14ComposedLayoutINSA_7SwizzleILi2ELi4ELi3EEENSA_18smem_ptr_flag_bitsILi16EEENSU_INSB_IJNSC_ILi8EEESI_EEENSB_IJSI_SD_EEEEEEEvEENS12_INSA_13SM90_TMA_LOADES1D_vEEEENS_8epilogue10collective18CollectiveEpilogueINS1I_23Sm100TmaWarpSpecializedILi4ELi2ELi16ELb1ELb0EEEJSK_NSB_IJNSU_ISG_SD_EENSU_ISI_SD_EEEEESL_NSB_IJNSB_IJllllEEESD_SV_EEESL_S1R_NS1I_6fusion15FusionCallbacksIS1M_NS1S_17LinearCombinationISL_fSL_fLNS_15FloatRoundStyleE2EEESK_S1P_JEEENSA_5SM1004TMEM4LOAD26SM100_TMEM_LOAD_16dp256b4xES13_S1D_NSA_17SM75_U32x4_LDSM_NENSA_21SM90_TMA_STORE_IM2COLES1D_NSA_17SM90_U32x4_STSM_NENSA_39AutoVectorizingCopyWithAssumedAlignmentILi128EEEEEEvvEEEEvNT_6ParamsE)
	.align		4
        /*000c*/ 	.word	index@(__assertfail)
	.align		4
        /*0010*/ 	.word	0x00000000
	.align		4
        /*0014*/ 	.word	0xfffffffe
	.align		4
        /*0018*/ 	.word	0x00000000
	.align		4
        /*001c*/ 	.word	0xfffffffd
	.align		4
        /*0020*/ 	.word	0x00000000
	.align		4
        /*0024*/ 	.word	0xfffffffc


//--------------------- .nv.constant4             --------------------------
	.section	.nv.constant4,"a",@progbits
	.align	8
	.align		8
.nv.constant4:
        /*0000*/ 	.dword	__assertfail
	.align		8
        /*0008*/ 	.dword	__unnamed_1
	.align		8
        /*0010*/ 	.dword	__unnamed_2
	.align		8
        /*0018*/ 	.dword	_ZN39_INTERNAL_afd6f62d_4_k_cu_d0244462_35354cuda3std3__45__cpo5beginE
	.align		8
        /*0020*/ 	.dword	_ZN39_INTERNAL_afd6f62d_4_k_cu_d0244462_35354cuda3std3__45__cpo3endE
	.align		8
        /*0028*/ 	.dword	_ZN39_INTERNAL_afd6f62d_4_k_cu_d0244462_35354cuda3std3__45__cpo6cbeginE
	.align		8
        /*0030*/ 	.dword	_ZN39_INTERNAL_afd6f62d_4_k_cu_d0244462_35354cuda3std3__45__cpo4cendE
	.align		8
        /*0038*/ 	.dword	_ZN39_INTERNAL_afd6f62d_4_k_cu_d0244462_35354cuda3std3__441_GLOBAL__N__afd6f62d_4_k_cu_d0244462_35356ignoreE
	.align		8
        /*0040*/ 	.dword	_ZN39_INTERNAL_afd6f62d_4_k_cu_d0244462_35354cuda3std3__419piecewise_constructE
	.align		8
        /*0048*/ 	.dword	_ZN39_INTERNAL_afd6f62d_4_k_cu_d0244462_35354cuda3std3__48in_placeE
	.align		8
        /*0050*/ 	.dword	_ZN39_INTERNAL_afd6f62d_4_k_cu_d0244462_35354cuda3std6ranges3__45__cpo4swapE
	.align		8
        /*0058*/ 	.dword	_ZN39_INTERNAL_afd6f62d_4_k_cu_d0244462_35354cuda3std6ranges3__45__cpo9iter_moveE
	.align		8
        /*0060*/ 	.dword	_ZN39_INTERNAL_afd6f62d_4_k_cu_d0244462_35354cute7productE
	.align		8
        /*0068*/ 	.dword	_ZN39_INTERNAL_afd6f62d_4_k_cu_d0244462_35354cute1_E
	.align		8
        /*0070*/ 	.dword	$str$27
	.align		8
        /*0078*/ 	.dword	$str$28
	.align		8
        /*0080*/ 	.dword	$str$29
	.align		8
        /*0088*/ 	.dword	$str$30


//--------------------- .text._ZN7cutlass13device_kernelINS_4conv6kernel13ConvUniversalINS1_16ConvProblemShapeILNS1_8OperatorE0ELi3EEENS1_10collective14CollectiveConvINS1_47MainloopSm100TmaUmmaWarpSpecializedImplicitGemmILS5_0ELi17ELi3ELi1ELi2EN4cute5tupleIJNSA_1CILi1EEESD_SD_EEEEENSB_IJNSC_ILi64EEENSC_ILi128EEENSB_IJNSC_ILi32EEEEEEEEENS_6half_tESL_NSA_8TiledMMAINSA_8MMA_AtomIJNSA_20SM100_MMA_F16BF16_SSISL_SL_fLi64ELi128ELNSA_4UMMA5MajorE0ELSQ_0ELNSP_7ScaleInE0ELSR_0EEEEEENSA_6LayoutISE_NSB_IJNSC_ILi0EEESV_SV_EEEEENSB_IJNSA_10UnderscoreESY_SY_EEEEENS7_6detail27Sm100ImplicitGemmTileTraitsINSA_20SM90_TMA_LOAD_IM2COLENSA_14ComposedLayoutINSA_7SwizzleILi2ELi4ELi3EEENSA_18smem_ptr_flag_bitsILi16EEENSU_INSB_IJNSC_ILi8EEESI_EEENSB_IJSI_SD_EEEEEEEvEENS12_INSA_13SM90_TMA_LOADES1D_vEEEENS_8epilogue10collective18CollectiveEpilogueINS1I_23Sm100TmaWarpSpecializedILi4ELi2ELi16ELb1ELb0EEEJSK_NSB_IJNSU_ISG_SD_EENSU_ISI_SD_EEEEESL_NSB_IJNSB_IJllllEEESD_SV_EEESL_S1R_NS1I_6fusion15FusionCallbacksIS1M_NS1S_17LinearCombinationISL_fSL_fLNS_15FloatRoundStyleE2EEESK_S1P_JEEENSA_5SM1004TMEM4LOAD26SM100_TMEM_LOAD_16dp256b4xES13_S1D_NSA_17SM75_U32x4_LDSM_NENSA_21SM90_TMA_STORE_IM2COLES1D_NSA_17SM90_U32x4_STSM_NENSA_39AutoVectorizingCopyWithAssumedAlignmentILi128EEEEEEvvEEEEvNT_6ParamsE --------------------------
	.section	.text._ZN7cutlass13device_kernelINS_4conv6kernel13ConvUniversalINS1_16ConvProblemShapeILNS1_8OperatorE0ELi3EEENS1_10collective14CollectiveConvINS1_47MainloopSm100TmaUmmaWarpSpecializedImplicitGemmILS5_0ELi17ELi3ELi1ELi2EN4cute5tupleIJNSA_1CILi1EEESD_SD_EEEEENSB_IJNSC_ILi64EEENSC_ILi128EEENSB_IJNSC_ILi32EEEEEEEEENS_6half_tESL_NSA_8TiledMMAINSA_8MMA_AtomIJNSA_20SM100_MMA_F16BF16_SSISL_SL_fLi64ELi128ELNSA_4UMMA5MajorE0ELSQ_0ELNSP_7ScaleInE0ELSR_0EEEEEENSA_6LayoutISE_NSB_IJNSC_ILi0EEESV_SV_EEEEENSB_IJNSA_10UnderscoreESY_SY_EEEEENS7_6detail27Sm100ImplicitGemmTileTraitsINSA_20SM90_TMA_LOAD_IM2COLENSA_14ComposedLayoutINSA_7SwizzleILi2ELi4ELi3EEENSA_18smem_ptr_flag_bitsILi16EEENSU_INSB_IJNSC_ILi8EEESI_EEENSB_IJSI_SD_EEEEEEEvEENS12_INSA_13SM90_TMA_LOADES1D_vEEEENS_8epilogue10collective18CollectiveEpilogueINS1I_23Sm100TmaWarpSpecializedILi4ELi2ELi16ELb1ELb0EEEJSK_NSB_IJNSU_ISG_SD_EENSU_ISI_SD_EEEEESL_NSB_IJNSB_IJllllEEESD_SV_EEESL_S1R_NS1I_6fusion15FusionCallbacksIS1M_NS1S_17LinearCombinationISL_fSL_fLNS_15FloatRoundStyleE2EEESK_S1P_JEEENSA_5SM1004TMEM4LOAD26SM100_TMEM_LOAD_16dp256b4xES13_S1D_NSA_17SM75_U32x4_LDSM_NENSA_21SM90_TMA_STORE_IM2COLES1D_NSA_17SM90_U32x4_STSM_NENSA_39AutoVectorizingCopyWithAssumedAlignmentILi128EEEEEEvvEEEEvNT_6ParamsE,"ax",@progbits
	.align	128
.text._ZN7cutlass13device_kernelINS_4conv6kernel13ConvUniversalINS1_16ConvProblemShapeILNS1_8OperatorE0ELi3EEENS1_10collective14CollectiveConvINS1_47MainloopSm100TmaUmmaWarpSpecializedImplicitGemmILS5_0ELi17ELi3ELi1ELi2EN4cute5tupleIJNSA_1CILi1EEESD_SD_EEEEENSB_IJNSC_ILi64EEENSC_ILi128EEENSB_IJNSC_ILi32EEEEEEEEENS_6half_tESL_NSA_8TiledMMAINSA_8MMA_AtomIJNSA_20SM100_MMA_F16BF16_SSISL_SL_fLi64ELi128ELNSA_4UMMA5MajorE0ELSQ_0ELNSP_7ScaleInE0ELSR_0EEEEEENSA_6LayoutISE_NSB_IJNSC_ILi0EEESV_SV_EEEEENSB_IJNSA_10UnderscoreESY_SY_EEEEENS7_6detail27Sm100ImplicitGemmTileTraitsINSA_20SM90_TMA_LOAD_IM2COLENSA_14ComposedLayoutINSA_7SwizzleILi2ELi4ELi3EEENSA_18smem_ptr_flag_bitsILi16EEENSU_INSB_IJNSC_ILi8EEESI_EEENSB_IJSI_SD_EEEEEEEvEENS12_INSA_13SM90_TMA_LOADES1D_vEEEENS_8epilogue10collective18CollectiveEpilogueINS1I_23Sm100TmaWarpSpecializedILi4ELi2ELi16ELb1ELb0EEEJSK_NSB_IJNSU_ISG_SD_EENSU_ISI_SD_EEEEESL_NSB_IJNSB_IJllllEEESD_SV_EEESL_S1R_NS1I_6fusion15FusionCallbacksIS1M_NS1S_17LinearCombinationISL_fSL_fLNS_15FloatRoundStyleE2EEESK_S1P_JEEENSA_5SM1004TMEM4LOAD26SM100_TMEM_LOAD_16dp256b4xES13_S1D_NSA_17SM75_U32x4_LDSM_NENSA_21SM90_TMA_STORE_IM2COLES1D_NSA_17SM90_U32x4_STSM_NENSA_39AutoVectorizingCopyWithAssumedAlignmentILi128EEEEEEvvEEEEvNT_6ParamsE:
        .type           _ZN7cutlass13device_kernelINS_4conv6kernel13ConvUniversalINS1_16ConvProblemShapeILNS1_8OperatorE0ELi3EEENS1_10collective14CollectiveConvINS1_47MainloopSm100TmaUmmaWarpSpecializedImplicitGemmILS5_0ELi17ELi3ELi1ELi2EN4cute5tupleIJNSA_1CILi1EEESD_SD_EEEEENSB_IJNSC_ILi64EEENSC_ILi128EEENSB_IJNSC_ILi32EEEEEEEEENS_6half_tESL_NSA_8TiledMMAINSA_8MMA_AtomIJNSA_20SM100_MMA_F16BF16_SSISL_SL_fLi64ELi128ELNSA_4UMMA5MajorE0ELSQ_0ELNSP_7ScaleInE0ELSR_0EEEEEENSA_6LayoutISE_NSB_IJNSC_ILi0EEESV_SV_EEEEENSB_IJNSA_10UnderscoreESY_SY_EEEEENS7_6detail27Sm100ImplicitGemmTileTraitsINSA_20SM90_TMA_LOAD_IM2COLENSA_14ComposedLayoutINSA_7SwizzleILi2ELi4ELi3EEENSA_18smem_ptr_flag_bitsILi16EEENSU_INSB_IJNSC_ILi8EEESI_EEENSB_IJSI_SD_EEEEEEEvEENS12_INSA_13SM90_TMA_LOADES1D_vEEEENS_8epilogue10collective18CollectiveEpilogueINS1I_23Sm100TmaWarpSpecializedILi4ELi2ELi16ELb1ELb0EEEJSK_NSB_IJNSU_ISG_SD_EENSU_ISI_SD_EEEEESL_NSB_IJNSB_IJllllEEESD_SV_EEESL_S1R_NS1I_6fusion15FusionCallbacksIS1M_NS1S_17LinearCombinationISL_fSL_fLNS_15FloatRoundStyleE2EEESK_S1P_JEEENSA_5SM1004TMEM4LOAD26SM100_TMEM_LOAD_16dp256b4xES13_S1D_NSA_17SM75_U32x4_LDSM_NENSA_21SM90_TMA_STORE_IM2COLES1D_NSA_17SM90_U32x4_STSM_NENSA_39AutoVectorizingCopyWithAssumedAlignmentILi128EEEEEEvvEEEEvNT_6ParamsE,@function
        .size           _ZN7cutlass13device_kernelINS_4conv6kernel13ConvUniversalINS1_16ConvProblemShapeILNS1_8OperatorE0ELi3EEENS1_10collective14CollectiveConvINS1_47MainloopSm100TmaUmmaWarpSpecializedImplicitGemmILS5_0ELi17ELi3ELi1ELi2EN4cute5tupleIJNSA_1CILi1EEESD_SD_EEEEENSB_IJNSC_ILi64EEENSC_ILi128EEENSB_IJNSC_ILi32EEEEEEEEENS_6half_tESL_NSA_8TiledMMAINSA_8MMA_AtomIJNSA_20SM100_MMA_F16BF16_SSISL_SL_fLi64ELi128ELNSA_4UMMA5MajorE0ELSQ_0ELNSP_7ScaleInE0ELSR_0EEEEEENSA_6LayoutISE_NSB_IJNSC_ILi0EEESV_SV_EEEEENSB_IJNSA_10UnderscoreESY_SY_EEEEENS7_6detail27Sm100ImplicitGemmTileTraitsINSA_20SM90_TMA_LOAD_IM2COLENSA_14ComposedLayoutINSA_7SwizzleILi2ELi4ELi3EEENSA_18smem_ptr_flag_bitsILi16EEENSU_INSB_IJNSC_ILi8EEESI_EEENSB_IJSI_SD_EEEEEEEvEENS12_INSA_13SM90_TMA_LOADES1D_vEEEENS_8epilogue10collective18CollectiveEpilogueINS1I_23Sm100TmaWarpSpecializedILi4ELi2ELi16ELb1ELb0EEEJSK_NSB_IJNSU_ISG_SD_EENSU_ISI_SD_EEEEESL_NSB_IJNSB_IJllllEEESD_SV_EEESL_S1R_NS1I_6fusion15FusionCallbacksIS1M_NS1S_17LinearCombinationISL_fSL_fLNS_15FloatRoundStyleE2EEESK_S1P_JEEENSA_5SM1004TMEM4LOAD26SM100_TMEM_LOAD_16dp256b4xES13_S1D_NSA_17SM75_U32x4_LDSM_NENSA_21SM90_TMA_STORE_IM2COLES1D_NSA_17SM90_U32x4_STSM_NENSA_39AutoVectorizingCopyWithAssumedAlignmentILi128EEEEEEvvEEEEvNT_6ParamsE,(.L_x_206 - _ZN7cutlass13device_kernelINS_4conv6kernel13ConvUniversalINS1_16ConvProblemShapeILNS1_8OperatorE0ELi3EEENS1_10collective14CollectiveConvINS1_47MainloopSm100TmaUmmaWarpSpecializedImplicitGemmILS5_0ELi17ELi3ELi1ELi2EN4cute5tupleIJNSA_1CILi1EEESD_SD_EEEEENSB_IJNSC_ILi64EEENSC_ILi128EEENSB_IJNSC_ILi32EEEEEEEEENS_6half_tESL_NSA_8TiledMMAINSA_8MMA_AtomIJNSA_20SM100_MMA_F16BF16_SSISL_SL_fLi64ELi128ELNSA_4UMMA5MajorE0ELSQ_0ELNSP_7ScaleInE0ELSR_0EEEEEENSA_6LayoutISE_NSB_IJNSC_ILi0EEESV_SV_EEEEENSB_IJNSA_10UnderscoreESY_SY_EEEEENS7_6detail27Sm100ImplicitGemmTileTraitsINSA_20SM90_TMA_LOAD_IM2COLENSA_14ComposedLayoutINSA_7SwizzleILi2ELi4ELi3EEENSA_18smem_ptr_flag_bitsILi16EEENSU_INSB_IJNSC_ILi8EEESI_EEENSB_IJSI_SD_EEEEEEEvEENS12_INSA_13SM90_TMA_LOADES1D_vEEEENS_8epilogue10collective18CollectiveEpilogueINS1I_23Sm100TmaWarpSpecializedILi4ELi2ELi16ELb1ELb0EEEJSK_NSB_IJNSU_ISG_SD_EENSU_ISI_SD_EEEEESL_NSB_IJNSB_IJllllEEESD_SV_EEESL_S1R_NS1I_6fusion15FusionCallbacksIS1M_NS1S_17LinearCombinationISL_fSL_fLNS_15FloatRoundStyleE2EEESK_S1P_JEEENSA_5SM1004TMEM4LOAD26SM100_TMEM_LOAD_16dp256b4xES13_S1D_NSA_17SM75_U32x4_LDSM_NENSA_21SM90_TMA_STORE_IM2COLES1D_NSA_17SM90_U32x4_STSM_NENSA_39AutoVectorizingCopyWithAssumedAlignmentILi128EEEEEEvvEEEEvNT_6ParamsE)
        .other          _ZN7cutlass13device_kernelINS_4conv6kernel13ConvUniversalINS1_16ConvProblemShapeILNS1_8OperatorE0ELi3EEENS1_10collective14CollectiveConvINS1_47MainloopSm100TmaUmmaWarpSpecializedImplicitGemmILS5_0ELi17ELi3ELi1ELi2EN4cute5tupleIJNSA_1CILi1EEESD_SD_EEEEENSB_IJNSC_ILi64EEENSC_ILi128EEENSB_IJNSC_ILi32EEEEEEEEENS_6half_tESL_NSA_8TiledMMAINSA_8MMA_AtomIJNSA_20SM100_MMA_F16BF16_SSISL_SL_fLi64ELi128ELNSA_4UMMA5MajorE0ELSQ_0ELNSP_7ScaleInE0ELSR_0EEEEEENSA_6LayoutISE_NSB_IJNSC_ILi0EEESV_SV_EEEEENSB_IJNSA_10UnderscoreESY_SY_EEEEENS7_6detail27Sm100ImplicitGemmTileTraitsINSA_20SM90_TMA_LOAD_IM2COLENSA_14ComposedLayoutINSA_7SwizzleILi2ELi4ELi3EEENSA_18smem_ptr_flag_bitsILi16EEENSU_INSB_IJNSC_ILi8EEESI_EEENSB_IJSI_SD_EEEEEEEvEENS12_INSA_13SM90_TMA_LOADES1D_vEEEENS_8epilogue10collective18CollectiveEpilogueINS1I_23Sm100TmaWarpSpecializedILi4ELi2ELi16ELb1ELb0EEEJSK_NSB_IJNSU_ISG_SD_EENSU_ISI_SD_EEEEESL_NSB_IJNSB_IJllllEEESD_SV_EEESL_S1R_NS1I_6fusion15FusionCallbacksIS1M_NS1S_17LinearCombinationISL_fSL_fLNS_15FloatRoundStyleE2EEESK_S1P_JEEENSA_5SM1004TMEM4LOAD26SM100_TMEM_LOAD_16dp256b4xES13_S1D_NSA_17SM75_U32x4_LDSM_NENSA_21SM90_TMA_STORE_IM2COLES1D_NSA_17SM90_U32x4_STSM_NENSA_39AutoVectorizingCopyWithAssumedAlignmentILi128EEEEEEvvEEEEvNT_6ParamsE,@"STO_CUDA_ENTRY STV_DEFAULT"
_ZN7cutlass13device_kernelINS_4conv6kernel13ConvUniversalINS1_16ConvProblemShapeILNS1_8OperatorE0ELi3EEENS1_10collective14CollectiveConvINS1_47MainloopSm100TmaUmmaWarpSpecializedImplicitGemmILS5_0ELi17ELi3ELi1ELi2EN4cute5tupleIJNSA_1CILi1EEESD_SD_EEEEENSB_IJNSC_ILi64EEENSC_ILi128EEENSB_IJNSC_ILi32EEEEEEEEENS_6half_tESL_NSA_8TiledMMAINSA_8MMA_AtomIJNSA_20SM100_MMA_F16BF16_SSISL_SL_fLi64ELi128ELNSA_4UMMA5MajorE0ELSQ_0ELNSP_7ScaleInE0ELSR_0EEEEEENSA_6LayoutISE_NSB_IJNSC_ILi0EEESV_SV_EEEEENSB_IJNSA_10UnderscoreESY_SY_EEEEENS7_6detail27Sm100ImplicitGemmTileTraitsINSA_20SM90_TMA_LOAD_IM2COLENSA_14ComposedLayoutINSA_7SwizzleILi2ELi4ELi3EEENSA_18smem_ptr_flag_bitsILi16EEENSU_INSB_IJNSC_ILi8EEESI_EEENSB_IJSI_SD_EEEEEEEvEENS12_INSA_13SM90_TMA_LOADES1D_vEEEENS_8epilogue10collective18CollectiveEpilogueINS1I_23Sm100TmaWarpSpecializedILi4ELi2ELi16ELb1ELb0EEEJSK_NSB_IJNSU_ISG_SD_EENSU_ISI_SD_EEEEESL_NSB_IJNSB_IJllllEEESD_SV_EEESL_S1R_NS1I_6fusion15FusionCallbacksIS1M_NS1S_17LinearCombinationISL_fSL_fLNS_15FloatRoundStyleE2EEESK_S1P_JEEENSA_5SM1004TMEM4LOAD26SM100_TMEM_LOAD_16dp256b4xES13_S1D_NSA_17SM75_U32x4_LDSM_NENSA_21SM90_TMA_STORE_IM2COLES1D_NSA_17SM90_U32x4_STSM_NENSA_39AutoVectorizingCopyWithAssumedAlignmentILi128EEEEEEvvEEEEvNT_6ParamsE:
[----:B------:R-:W1:Y:S01]  /*0000*/  LDC R1, c[0x0][0x37c] ;  /* 0x0000df00ff017b82 */ /* 0x000e620000000800 */
[----:B------:R-:W2:Y:S01]  /*0010*/  S2R R50, SR_TID.X ;  /* 0x0000000000327919 */ /* 0x000ea20000002100 */
[----:B------:R-:W3:Y:S01]  /*0020*/  LDCU.64 UR8, c[0x0][0x990] ;  /* 0x00013200ff0877ac */ /* 0x000ee20008000a00 */
[----:B-1----:R-:W-:Y:S01]  /*0030*/  VIADD R1, R1, 0xfffffff8 ;  /* 0xfffffff801017836 */ /* 0x002fe20000000000 */
[----:B------:R-:W-:Y:S02]  /*0040*/  PRMT R51, RZ, 0x7610, R51 ;  /* 0x00007610ff337816 */ /* 0x000fe40000000033 */
[----:B------:R-:W-:Y:S01]  /*0050*/  ELECT P3, URZ, PT ;  /* 0x0000000000ff782f */ /* 0x000fe20003860000 */
[----:B---3--:R-:W-:-:S04]  /*0060*/  UISETP.NE.U32.AND UP0, UPT, UR8, URZ, UPT ;  /* 0x000000ff0800728c */ /* 0x008fc8000bf05070 */
[----:B------:R-:W-:Y:S01]  /*0070*/  UISETP.NE.AND.EX UP0, UPT, UR9, URZ, UPT, UP0 ;  /* 0x000000ff0900728c */ /* 0x000fe2000bf05300 */
[----:B--2---:R-:W-:-:S05]  /*0080*/  SHF.R.U32.HI R52, RZ, 0x5, R50 ;  /* 0x00000005ff347819 */ /* 0x004fca0000011632 */
[----:B------:R-:W1:Y:S02]  /*0090*/  SHFL.IDX PT, R0, R52, RZ, 0x1f ;  /* 0x00001fff34007589 */ /* 0x000e6400000e0000 */
[----:B-1----:R-:W-:Y:S01]  /*00a0*/  R2UR UR18, R0 ;  /* 0x00000000001272ca */ /* 0x002fe200000e0000 */
[----:B------:R-:W-:-:S14]  /*00b0*/  BRA.U UP0, `(.L_x_0) ;  /* 0x0000000100307547 */ /* 0x000fdc000b800000 */
[----:B------:R-:W1:Y:S02]  /*00c0*/  LDCU.64 UR4, c[0x0][0x988] ;  /* 0x00013100ff0477ac */ /* 0x000e640008000a00 */
[----:B-1----:R-:W-:-:S04]  /*00d0*/  UISETP.NE.U32.AND UP0, UPT, UR4, URZ, UPT ;  /* 0x000000ff0400728c */ /* 0x002fc8000bf05070 */
[----:B------:R-:W-:-:S09]  /*00e0*/  UISETP.NE.AND.EX UP0, UPT, UR5, URZ, UPT, UP0 ;  /* 0x000000ff0500728c */ /* 0x000fd2000bf05300 */
[----:B------:R-:W-:Y:S05]  /*00f0*/  BRA.U !UP0, `(.L_x_1) ;  /* 0x0000000108147547 */ /* 0x000fea000b800000 */
[----:B------:R-:W1:Y:S01]  /*0100*/  LDC.64 R2, c[0x0][0x988] ;  /* 0x00026200ff027b82 */ /* 0x000e620000000a00 */
[----:B------:R-:W1:Y:S02]  /*0110*/  LDCU.64 UR4, c[0x0][0x358] ;  /* 0x00006b00ff0477ac */ /* 0x000e640008000a00 */
[----:B-1----:R1:W5:Y:S01]  /*0120*/  LDG.E R27, desc[UR4][R2.64] ;  /* 0x00000004021b7981 */ /* 0x002362000c1e1900 */
[----:B------:R-:W-:Y:S01]  /*0130*/  HFMA2 R51, -RZ, RZ, 0, 5.9604644775390625e-08 ;  /* 0x00000001ff337431 */ /* 0x000fe200000001ff */
[----:B------:R-:W-:Y:S05]  /*0140*/  BRA `(.L_x_0) ;  /* 0x00000000000c7947 */ /* 0x000fea0003800000 */
.L_x_1:
[----:B------:R-:W1:Y:S01]  /*0150*/  LDCU UR4, c[0x0][0x980] ;  /* 0x00013000ff0477ac */ /* 0x000e620008000800 */
[----:B------:R-:W-:Y:S01]  /*0160*/  HFMA2 R51, -RZ, RZ, 0, 5.9604644775390625e-08 ;  /* 0x00000001ff337431 */ /* 0x000fe200000001ff */
[----:B-1----:R-:W-:-:S07]  /*0170*/  MOV R27, UR4 ;  /* 0x00000004001b7c02 */ /* 0x002fce0008000f00 */
.L_x_0:
[----:B------:R-:W2:Y:S02]  /*0180*/  LDCU.64 UR4, c[0x0][0x9b0] ;  /* 0x00013600ff0477ac */ /* 0x000ea40008000a00 */
[----:B--2---:R-:W-:-:S04]  /*0190*/  UISETP.NE.U32.AND UP0, UPT, UR4, URZ, UPT ;  /* 0x000000ff0400728c */ /* 0x004fc8000bf05070 */
[----:B------:R-:W-:-:S09]  /*01a0*/  UISETP.NE.AND.EX UP0, UPT, UR5, URZ, UPT, UP0 ;  /* 0x000000ff0500728c */ /* 0x000fd2000bf05300 */
[----:B------:R-:W-:Y:S05]  /*01b0*/  BRA.U UP0, `(.L_x_2) ;  /* 0x0000000100287547 */ /* 0x000fea000b800000 */
[----:B------:R-:W2:Y:S02]  /*01c0*/  LDCU.64 UR4, c[0x0][0x9a8] ;  /* 0x00013500ff0477ac */ /* 0x000ea40008000a00 */
[----:B--2---:R-:W-:-:S04]  /*01d0*/  UISETP.NE.U32.AND UP0, UPT, UR4, URZ, UPT ;  /* 0x000000ff0400728c */ /* 0x004fc8000bf05070 */
[----:B------:R-:W-:-:S09]  /*01e0*/  UISETP.NE.AND.EX UP0, UPT, UR5, URZ, UPT, UP0 ;  /* 0x000000ff0500728c */ /* 0x000fd2000bf05300 */
[----:B------:R-:W-:Y:S05]  /*01f0*/  BRA.U !UP0, `(.L_x_3) ;  /* 0x0000000108107547 */ /* 0x000fea000b800000 */
[----:B------:R-:W2:Y:S01]  /*0200*/  LDC.64 R24, c[0x0][0x9a8] ;  /* 0x00026a00ff187b82 */ /* 0x000ea20000000a00 */
[----:B------:R-:W2:Y:S02]  /*0210*/  LDCU.64 UR4, c[0x0][0x358] ;  /* 0x00006b00ff0477ac */ /* 0x000ea40008000a00 */
[----:B--2---:R2:W5:Y:S01]  /*0220*/  LDG.E R24, desc[UR4][R24.64] ;  /* 0x0000000418187981 */ /* 0x004562000c1e1900 */
[----:B------:R-:W-:Y:S05]  /*0230*/  BRA `(.L_x_2) ;  /* 0x0000000000087947 */ /* 0x000fea0003800000 */
.L_x_3:
[----:B------:R-:W2:Y:S02]  /*0240*/  LDCU UR4, c[0x0][0x9a0] ;  /* 0x00013400ff0477ac */ /* 0x000ea40008000800 */
[----:B--2---:R-:W-:Y:S02]  /*0250*/  MOV R24, UR4 ;  /* 0x0000000400187c02 */ /* 0x004fe40008000f00 */
.L_x_2:
[----:B------:R-:W-:Y:S01]  /*0260*/  IMAD.U32 R0, RZ, RZ, UR18 ;  /* 0x00000012ff007e24 */ /* 0x000fe2000f8e00ff */
[----:B------:R-:W-:Y:S04]  /*0270*/  BSSY.RECONVERGENT B0, `(.L_x_4) ;  /* 0x000000c000007945 */ /* 0x000fe80003800200 */
[C---:B------:R-:W-:Y:S02]  /*0280*/  ISETP.NE.OR P1, PT, R0.reuse, 0x1, !P3 ;  /* 0x000000010000780c */ /* 0x040fe40005f25670 */
[----:B------:R-:W-:-:S11]  /*0290*/  ISETP.NE.OR P0, PT, R0, 0x3, !P3 ;  /* 0x000000030000780c */ /* 0x000fd60005f05670 */
[----:B------:R-:W-:Y:S05]  /*02a0*/  @P1 BRA `(.L_x_5) ;  /* 0x0000000000201947 */ /* 0x000fea0003800000 */
[----:B------:R-:W3:Y:S02]  /*02b0*/  LDCU.64 UR4, c[0x0][0x348] ;  /* 0x00006900ff0477ac */ /* 0x000ee40008000a00 */
[----:B---3--:R-:W-:Y:S02]  /*02c0*/  UIADD3 UR6, UP1, UPT, UR4, 0x80, URZ ;  /* 0x0000008004067890 */ /* 0x008fe4000ff3e0ff */
[----:B------:R-:W-:Y:S02]  /*02d0*/  UIADD3 UR4, UP0, UPT, UR4, 0x200, URZ ;  /* 0x0000020004047890 */ /* 0x000fe4000ff1e0ff */
[----:B------:R-:W-:Y:S02]  /*02e0*/  UIADD3.X UR7, UPT, UPT, URZ, UR5, URZ, UP1, !UPT ;  /* 0x00000005ff077290 */ /* 0x000fe40008ffe4ff */
[----:B------:R-:W-:-:S07]  /*02f0*/  UIADD3.X UR5, UPT, UPT, URZ, UR5, URZ, UP0, !UPT ;  /* 0x00000005ff057290 */ /* 0x000fce00087fe4ff */
[----:B------:R3:W-:Y:S02]  /*0300*/  UTMACCTL.PF [UR6] ;  /* 0x00000000060079b9 */ /* 0x0007e40008040000 */
[----:B------:R3:W-:Y:S02]  /*0310*/  UTMACCTL.PF [UR4] ;  /* 0x00000000040079b9 */ /* 0x0007e40008040000 */
[----:B---3--:R-:W-:Y:S01]  /*0320*/  NOP ;  /* 0x0000000000007918 */ /* 0x008fe20000000000 */
.L_x_5:
[----:B------:R-:W-:Y:S05]  /*0330*/  BSYNC.RECONVERGENT B0 ;  /* 0x0000000000007941 */ /* 0x000fea0003800200 */
.L_x_4:
[----:B------:R-:W-:Y:S04]  /*0340*/  BSSY.RECONVERGENT B0, `(.L_x_6) ;  /* 0x000000a000007945 */ /* 0x000fe80003800200 */
        /* <DEDUP_REMOVED lines=9> */
.L_x_7:
[----:B------:R-:W-:Y:S05]  /*03e0*/  BSYNC.RECONVERGENT B0 ;  /* 0x0000000000007941 */ /* 0x000fea0003800200 */
.L_x_6:
[----:B------:R-:W3:Y:S01]  /*03f0*/  LDCU.64 UR4, c[0x0][0x988] ;  /* 0x00013100ff0477ac */ /* 0x000ee20008000a00 */
[----:B------:R-:W-:Y:S02]  /*0400*/  UISETP.EQ.U32.AND UP2, UPT, UR8, URZ, UPT ;  /* 0x000000ff0800728c */ /* 0x000fe4000bf42070 */
[----:B------:R-:W-:Y:S02]  /*0410*/  UPLOP3.LUT UP3, UPT, UPT, UPT, UPT, 0x80, 0x8 ;  /* 0x000000000008789c */ /* 0x000fe40003f6f070 */
[----:B---3--:R-:W-:-:S04]  /*0420*/  UISETP.NE.U32.AND UP0, UPT, UR4, URZ, UPT ;  /* 0x000000ff0400728c */ /* 0x008fc8000bf05070 */
[----:B------:R-:W-:-:S04]  /*0430*/  UISETP.NE.AND.EX UP1, UPT, UR5, URZ, UPT, UP0 ;  /* 0x000000ff0500728c */ /* 0x000fc8000bf25300 */
[----:B------:R-:W-:-:S04]  /*0440*/  UISETP.EQ.OR.EX UP4, UPT, UR9, URZ, !UP1, UP2 ;  /* 0x000000ff0900728c */ /* 0x000fc8000cf82720 */
[----:B------:R-:W-:-:S06]  /*0450*/  UP2UR UR4, UPR, URZ, 0x10 ;  /* 0x00000010ff047883 */ /* 0x000fcc0008000000 */
[----:B------:R-:W-:Y:S01]  /*0460*/  MOV R59, UR4 ;  /* 0x00000004003b7c02 */ /* 0x000fe20008000f00 */
[----:B------:R-:W-:Y:S06]  /*0470*/  BRA.U !UP4, `(.L_x_8) ;  /* 0x000000010c207547 */ /* 0x000fec000b800000 */
[----:B------:R-:W-:Y:S01]  /*0480*/  UISETP.NE.U32.AND UP2, UPT, UR8, URZ, UPT ;  /* 0x000000ff0800728c */ /* 0x000fe2000bf45070 */
[----:B-----5:R-:W-:Y:S01]  /*0490*/  FSETP.NEU.AND P0, PT, R27, RZ, PT ;  /* 0x000000ff1b00720b */ /* 0x020fe20003f0d000 */
[----:B------:R-:W-:Y:S02]  /*04a0*/  USEL UR4, URZ, 0xffffffff, UP1 ;  /* 0xffffffffff047887 */ /* 0x000fe40008800000 */
[----:B------:R-:W-:-:S10]  /*04b0*/  UISETP.NE.AND.EX UP2, UPT, UR9, URZ, UPT, UP2 ;  /* 0x000000ff0900728c */ /* 0x000fd4000bf45320 */
[----:B------:R-:W-:Y:S01]  /*04c0*/  VOTEU.ANY UP0, P0 ;  /* 0x0000000000ff7886 */ /* 0x000fe20000000100 */
[----:B------:R-:W-:-:S04]  /*04d0*/  @!UP2 USEL UR4, URZ, 0xffffffff, UP0 ;  /* 0xffffffffff04a887 */ /* 0x000fc80008000000 */
[----:B------:R-:W-:-:S04]  /*04e0*/  ULOP3.LUT UR4, UR4, 0x1, URZ, 0xc0, !UPT ;  /* 0x0000000104047892 */ /* 0x000fc8000f8ec0ff */
[----:B------:R-:W-:-:S11]  /*04f0*/  UISETP.NE.U32.AND UP3, UPT, UR4, 0x1, UPT ;  /* 0x000000010400788c */ /* 0x000fd6000bf65070 */
.L_x_8:
[----:B-1----:R-:W1:Y:S01]  /*0500*/  SHFL.IDX PT, R2, R52, RZ, 0x1f ;  /* 0x00001fff34027589 */ /* 0x002e6200000e0000 */
[----:B------:R-:W-:-:S04]  /*0510*/  UISETP.NE.AND UP0, UPT, UR18, 0x2, UPT ;  /* 0x000000021200788c */ /* 0x000fc8000bf05270 */
[----:B------:R-:W-:Y:S01]  /*0520*/  USEL UR56, URZ, 0x1, UP0 ;  /* 0x00000001ff387887 */ /* 0x000fe20008000000 */
[----:B-1----:R-:W-:-:S13]  /*0530*/  ISETP.NE.AND P0, PT, R2, RZ, PT ;  /* 0x000000ff0200720c */ /* 0x002fda0003f05270 */
[----:B------:R-:W-:Y:S05]  /*0540*/  @P0 BRA `(.L_x_9) ;  /* 0x0000000000bc0947 */ /* 0x000fea0003800000 */
[----:B------:R-:W-:Y:S01]  /*0550*/  ELECT P0, URZ, PT ;  /* 0x0000000000ff782f */ /* 0x000fe20003800000 */
[----:B------:R-:W-:-:S12]  /*0560*/  BSSY.RECONVERGENT B0, `(.L_x_9) ;  /* 0x000002d000007945 */ /* 0x000fd80003800200 */
[----:B------:R-:W-:Y:S05]  /*0570*/  @!P0 BRA `(.L_x_10) ;  /* 0x0000000000ac8947 */ /* 0x000fea0003800000 */
[----:B------:R-:W1:Y:S01]  /*0580*/  S2UR UR4, SR_CgaCtaId ;  /* 0x00000000000479c3 */ /* 0x000e620000008800 */
[----:B------:R-:W-:Y:S01]  /*0590*/  UMOV UR5, 0x400 ;  /* 0x0000040000057882 */ /* 0x000fe20000000000 */
[----:B------:R-:W-:Y:S02]  /*05a0*/  UMOV UR6, 0x1 ;  /* 0x0000000100067882 */ /* 0x000fe40000000000 */
[----:B------:R-:W-:-:S04]  /*05b0*/  UIADD3 UR6, UPT, UPT, -UR6, 0x100000, URZ ;  /* 0x0010000006067890 */ /* 0x000fc8000fffe1ff */
[----:B------:R-:W-:Y:S02]  /*05c0*/  USHF.L.U32 UR7, UR6, 0xb, URZ ;  /* 0x0000000b06077899 */ /* 0x000fe400080006ff */
[----:B------:R-:W-:Y:S02]  /*05d0*/  USHF.L.U32 UR6, UR6, 0x1, URZ ;  /* 0x0000000106067899 */ /* 0x000fe400080006ff */
[----:B-1----:R-:W-:Y:S01]  /*05e0*/  ULEA UR4, UR4, UR5, 0x18 ;  /* 0x0000000504047291 */ /* 0x002fe2000f8ec0ff */
[----:B------:R-:W1:Y:S11]  /*05f0*/  FENCE.VIEW.ASYNC.S ;  /* 0x00000000000073c6 */ /* 0x000e760000000000 */
[----:B-1----:R1:W3:Y:S01]  /*0600*/  SYNCS.EXCH.64 URZ, [UR4], UR6 ;  /* 0x0000000604ff75b2 */ /* 0x0022e20008000100 */
[----:B------:R1:W4:Y:S01]  /*0610*/  SYNCS.EXCH.64 URZ, [UR4+0x88], UR6 ;  /* 0x0000880604ff75b2 */ /* 0x0003220008000100 */
[----:B------:R1:W1:Y:S01]  /*0620*/  SYNCS.EXCH.64 URZ, [UR4+0x8], UR6 ;  /* 0x0000080604ff75b2 */ /* 0x0002620008000100 */
        /* <DEDUP_REMOVED lines=31> */
[----:B---34-:R-:W-:Y:S01]  /*0820*/  NOP ;  /* 0x0000000000007918 */ /* 0x018fe20000000000 */
.L_x_10:
[----:B-1----:R-:W-:Y:S05]  /*0830*/  BSYNC.RECONVERGENT B0 ;  /* 0x0000000000007941 */ /* 0x002fea0003800200 */
.L_x_9:
[----:B------:R-:W1:Y:S01]  /*0840*/  SHFL.IDX PT, R2, R52, RZ, 0x1f ;  /* 0x00001fff34027589 */ /* 0x000e6200000e0000 */
[----:B------:R-:W-:Y:S01]  /*0850*/  NOP ;  /* 0x0000000000007918 */ /* 0x000fe20000000000 */
[----:B-1----:R-:W-:-:S13]  /*0860*/  ISETP.NE.AND P0, PT, R2, 0x1, PT ;  /* 0x000000010200780c */ /* 0x002fda0003f05270 */
[----:B------:R-:W-:Y:S05]  /*0870*/  @P0 BRA `(.L_x_11) ;  /* 0x0000000000580947 */ /* 0x000fea0003800000 */
[----:B------:R-:W1:Y:S01]  /*0880*/  S2UR UR4, SR_CgaCtaId ;  /* 0x00000000000479c3 */ /* 0x000e620000008800 */
[----:B------:R-:W-:Y:S01]  /*0890*/  UMOV UR5, 0x400 ;  /* 0x0000040000057882 */ /* 0x000fe20000000000 */
[----:B------:R-:W-:Y:S01]  /*08a0*/  UMOV UR8, 0x20 ;  /* 0x0000002000087882 */ /* 0x000fe20000000000 */
[----:B------:R-:W-:Y:S01]  /*08b0*/  UMOV UR6, 0x80 ;  /* 0x0000008000067882 */ /* 0x000fe20000000000 */
[----:B------:R-:W-:-:S04]  /*08c0*/  UIADD3 UR8, UPT, UPT, -UR8, 0x100000, URZ ;  /* 0x0010000008087890 */ /* 0x000fc8000fffe1ff */
[----:B------:R-:W-:Y:S02]  /*08d0*/  USHF.L.U32 UR9, UR8, 0xb, URZ ;  /* 0x0000000b08097899 */ /* 0x000fe400080006ff */
[----:B------:R-:W-:Y:S02]  /*08e0*/  USHF.L.U32 UR8, UR8, 0x1, URZ ;  /* 0x0000000108087899 */ /* 0x000fe400080006ff */
[----:B------:R-:W-:-:S04]  /*08f0*/  UIADD3 UR6, UPT, UPT, -UR6, 0x100000, URZ ;  /* 0x0010000006067890 */ /* 0x000fc8000fffe1ff */
[----:B------:R-:W-:Y:S02]  /*0900*/  USHF.L.U32 UR7, UR6, 0xb, URZ ;  /* 0x0000000b06077899 */ /* 0x000fe400080006ff */
[----:B------:R-:W-:Y:S01]  /*0910*/  USHF.L.U32 UR6, UR6, 0x1, URZ ;  /* 0x0000000106067899 */ /* 0x000fe200080006ff */
[----:B------:R-:W-:Y:S01]  /*0920*/  ELECT P0, URZ, PT ;  /* 0x0000000000ff782f */ /* 0x000fe20003800000 */
[----:B-1----:R-:W-:Y:S01]  /*0930*/  ULEA UR4, UR4, UR5, 0x18 ;  /* 0x0000000504047291 */ /* 0x002fe2000f8ec0ff */
[----:B------:R-:W1:Y:S11]  /*0940*/  FENCE.VIEW.ASYNC.S ;  /* 0x00000000000073c6 */ /* 0x000e760000000000 */
[----:B-1----:R1:W3:Y:S01]  /*0950*/  SYNCS.EXCH.64 URZ, [UR4+0x110], UR8 ;  /* 0x0001100804ff75b2 */ /* 0x0022e20008000100 */
[----:B------:R1:W4:Y:S01]  /*0960*/  SYNCS.EXCH.64 URZ, [UR4+0x130], UR6 ;  /* 0x0001300604ff75b2 */ /* 0x0003220008000100 */
[----:B------:R1:W1:Y:S01]  /*0970*/  SYNCS.EXCH.64 URZ, [UR4+0x118], UR8 ;  /* 0x0001180804ff75b2 */ /* 0x0002620008000100 */
[----:B------:R1:W1:Y:S01]  /*0980*/  SYNCS.EXCH.64 URZ, [UR4+0x138], UR6 ;  /* 0x0001380604ff75b2 */ /* 0x0002620008000100 */
[----:B------:R1:W1:Y:S01]  /*0990*/  SYNCS.EXCH.64 URZ, [UR4+0x120], UR8 ;  /* 0x0001200804ff75b2 */ /* 0x0002620008000100 */
[----:B------:R1:W1:Y:S01]  /*09a0*/  SYNCS.EXCH.64 URZ, [UR4+0x140], UR6 ;  /* 0x0001400604ff75b2 */ /* 0x0002620008000100 */
[----:B------:R1:W1:Y:S01]  /*09b0*/  SYNCS.EXCH.64 URZ, [UR4+0x128], UR8 ;  /* 0x0001280804ff75b2 */ /* 0x0002620008000100 */
[----:B------:R1:W1:Y:S01]  /*09c0*/  SYNCS.EXCH.64 URZ, [UR4+0x148], UR6 ;  /* 0x0001480604ff75b2 */ /* 0x0002620008000100 */
[----:B------:R-:W-:Y:S01]  /*09d0*/  NOP ;  /* 0x0000000000007918 */ /* 0x000fe20000000000 */
.L_x_11:
[----:B------:R-:W2:Y:S01]  /*09e0*/  SHFL.IDX PT, R2, R52, RZ, 0x1f ;  /* 0x00001fff34027589 */ /* 0x000ea200000e0000 */
[----:B------:R-:W-:Y:S01]  /*09f0*/  NOP ;  /* 0x0000000000007918 */ /* 0x000fe20000000000 */
[----:B--2---:R-:W-:-:S13]  /*0a00*/  ISETP.NE.AND P0, PT, R2, 0x3, PT ;  /* 0x000000030200780c */ /* 0x004fda0003f05270 */
[----:B------:R-:W-:Y:S05]  /*0a10*/  @P0 BRA `(.L_x_12) ;  /* 0x0000000000300947 */ /* 0x000fea0003800000 */
[----:B-1----:R-:W1:Y:S01]  /*0a20*/  S2UR UR4, SR_CgaCtaId ;  /* 0x00000000000479c3 */ /* 0x002e620000008800 */
[----:B------:R-:W-:Y:S01]  /*0a30*/  UMOV UR6, 0x400 ;  /* 0x0000040000067882 */ /* 0x000fe20000000000 */
[----:B------:R-:W-:Y:S01]  /*0a40*/  UMOV UR5, 0x20 ;  /* 0x0000002000057882 */ /* 0x000fe20000000000 */
[----:B------:R-:W-:Y:S01]  /*0a50*/  ELECT P0, URZ, PT ;  /* 0x0000000000ff782f */ /* 0x000fe20003800000 */
[----:B-1----:R-:W-:Y:S02]  /*0a60*/  ULEA UR6, UR4, UR6, 0x18 ;  /* 0x0000000604067291 */ /* 0x002fe4000f8ec0ff */
[----:B------:R-:W-:-:S04]  /*0a70*/  UIADD3 UR4, UPT, UPT, -UR5, 0x100000, URZ ;  /* 0x0010000005047890 */ /* 0x000fc8000fffe1ff */
[----:B------:R-:W-:Y:S02]  /*0a80*/  USHF.L.U32 UR5, UR4, 0xb, URZ ;  /* 0x0000000b04057899 */ /* 0x000fe400080006ff */
[----:B------:R-:W-:Y:S01]  /*0a90*/  USHF.L.U32 UR4, UR4, 0x1, URZ ;  /* 0x0000000104047899 */ /* 0x000fe200080006ff */
[----:B------:R-:W1:Y:S11]  /*0aa0*/  FENCE.VIEW.ASYNC.S ;  /* 0x00000000000073c6 */ /* 0x000e760000000000 */
[----:B-1----:R2:W1:Y:S01]  /*0ab0*/  SYNCS.EXCH.64 URZ, [UR6+0x150], UR4 ;  /* 0x0001500406ff75b2 */ /* 0x0024620008000100 */
[----:B------:R2:W1:Y:S02]  /*0ac0*/  SYNCS.EXCH.64 URZ, [UR6+0x158], UR4 ;  /* 0x0001580406ff75b2 */ /* 0x0004640008000100 */
[----:B--2---:R-:W-:Y:S01]  /*0ad0*/  NOP ;  /* 0x0000000000007918 */ /* 0x004fe20000000000 */
.L_x_12:
[----:B------:R-:W2:Y:S01]  /*0ae0*/  SHFL.IDX PT, R2, R52, RZ, 0x1f ;  /* 0x00001fff34027589 */ /* 0x000ea200000e0000 */
[----:B------:R-:W-:Y:S01]  /*0af0*/  NOP ;  /* 0x0000000000007918 */ /* 0x000fe20000000000 */
[----:B--2---:R-:W-:-:S13]  /*0b00*/  ISETP.NE.AND P0, PT, R2, 0x4, PT ;  /* 0x000000040200780c */ /* 0x004fda0003f05270 */
[----:B------:R-:W-:Y:S05]  /*0b10*/  @P0 BRA `(.L_x_13) ;  /* 0x0000000000440947 */ /* 0x000fea0003800000 */
[----:B-1----:R-:W1:Y:S01]  /*0b20*/  S2UR UR6, SR_CgaCtaId ;  /* 0x00000000000679c3 */ /* 0x002e620000008800 */
[----:B------:R-:W-:Y:S01]  /*0b30*/  UMOV UR4, 0x100 ;  /* 0x0000010000047882 */ /* 0x000fe20000000000 */
[----:B------:R-:W-:Y:S01]  /*0b40*/  UMOV UR5, 0x400 ;  /* 0x0000040000057882 */ /* 0x000fe20000000000 */
[----:B------:R-:W-:Y:S01]  /*0b50*/  USEL UR4, UR4, 0xe0, UP3 ;  /* 0x000000e004047887 */ /* 0x000fe20009800000 */
[----:B------:R-:W-:Y:S01]  /*0b60*/  UMOV UR8, 0x1 ;  /* 0x0000000100087882 */ /* 0x000fe20000000000 */
[----:B------:R-:W-:Y:S01]  /*0b70*/  ELECT P0, URZ, PT ;  /* 0x0000000000ff782f */ /* 0x000fe20003800000 */
[----:B------:R-:W-:-:S04]  /*0b80*/  UIADD3 UR8, UPT, UPT, -UR8, 0x100000, URZ ;  /* 0x0010000008087890 */ /* 0x000fc8000fffe1ff */
[----:B------:R-:W-:Y:S02]  /*0b90*/  USHF.L.U32 UR9, UR8, 0xb, URZ ;  /* 0x0000000b08097899 */ /* 0x000fe400080006ff */
[----:B------:R-:W-:Y:S02]  /*0ba0*/  USHF.L.U32 UR8, UR8, 0x1, URZ ;  /* 0x0000000108087899 */ /* 0x000fe400080006ff */
[----:B-1----:R-:W-:Y:S02]  /*0bb0*/  ULEA UR6, UR6, UR5, 0x18 ;  /* 0x0000000506067291 */ /* 0x002fe4000f8ec0ff */
[----:B------:R-:W-:-:S04]  /*0bc0*/  UIADD3 UR4, UPT, UPT, -UR4, 0x100000, URZ ;  /* 0x0010000004047890 */ /* 0x000fc8000fffe1ff */
[----:B------:R-:W-:Y:S02]  /*0bd0*/  USHF.L.U32 UR5, UR4, 0xb, URZ ;  /* 0x0000000b04057899 */ /* 0x000fe400080006ff */
[----:B------:R-:W-:Y:S01]  /*0be0*/  USHF.L.U32 UR4, UR4, 0x1, URZ ;  /* 0x0000000104047899 */ /* 0x000fe200080006ff */
[----:B------:R-:W1:Y:S03]  /*0bf0*/  FENCE.VIEW.ASYNC.S ;  /* 0x00000000000073c6 */ /* 0x000e660000000000 */
[----:B-1----:R2:W1:Y:S08]  /*0c00*/  SYNCS.EXCH.64 URZ, [UR6+0x160], UR8 ;  /* 0x0001600806ff75b2 */ /* 0x0024700008000100 */
[----:B------:R2:W1:Y:S02]  /*0c10*/  SYNCS.EXCH.64 URZ, [UR6+0x168], UR4 ;  /* 0x0001680406ff75b2 */ /* 0x0004640008000100 */
[----:B--2---:R-:W-:Y:S01]  /*0c20*/  NOP ;  /* 0x0000000000007918 */ /* 0x004fe20000000000 */
.L_x_13:
[----:B------:R-:W2:Y:S01]  /*0c30*/  SHFL.IDX PT, R2, R52, RZ, 0x1f ;  /* 0x00001fff34027589 */ /* 0x000ea200000e0000 */
[----:B------:R-:W1:Y:S01]  /*0c40*/  S2UR UR51, SR_CTAID.X ;  /* 0x00000000003379c3 */ /* 0x000e620000002500 */
[----:B------:R-:W-:-:S07]  /*0c50*/  NOP ;  /* 0x0000000000007918 */ /* 0x000fce0000000000 */
[----:B------:R-:W1:Y:S01]  /*0c60*/  S2UR UR24, SR_CTAID.Y ;  /* 0x00000000001879c3 */ /* 0x000e620000002600 */
[----:B--2---:R-:W-:-:S13]  /*0c70*/  ISETP.NE.AND P0, PT, R2, 0x5, PT ;  /* 0x000000050200780c */ /* 0x004fda0003f05270 */
[----:B-1----:R-:W-:Y:S05]  /*0c80*/  @P0 BRA `(.L_x_14) ;  /* 0x0000000000480947 */ /* 0x002fea0003800000 */
        /* <DEDUP_REMOVED lines=13> */
[----:B-1----:R1:W2:Y:S01]  /*0d60*/  SYNCS.EXCH.64 URZ, [UR4+0x170], UR8 ;  /* 0x0001700804ff75b2 */ /* 0x0022a20008000100 */
[----:B------:R1:W1:Y:S01]  /*0d70*/  SYNCS.EXCH.64 URZ, [UR4+0x180], UR6 ;  /* 0x0001800604ff75b2 */ /* 0x0002620008000100 */
[----:B------:R1:W1:Y:S01]  /*0d80*/  SYNCS.EXCH.64 URZ, [UR4+0x178], UR8 ;  /* 0x0001780804ff75b2 */ /* 0x0002620008000100 */
[----:B------:R1:W1:Y:S01]  /*0d90*/  SYNCS.EXCH.64 URZ, [UR4+0x188], UR6 ;  /* 0x0001880604ff75b2 */ /* 0x0002620008000100 */
[----:B------:R-:W-:Y:S01]  /*0da0*/  NOP ;  /* 0x0000000000007918 */ /* 0x000fe20000000000 */
.L_x_14:
[----:B------:R-:W-:-:S05]  /*0db0*/  CS2R.32 R45, SR_CgaSize ;  /* 0x00000000002d7805 */ /* 0x000fca0000008a00 */
[----:B------:R-:W-:-:S05]  /*0dc0*/  IMAD R45, R45, -0xa0, RZ ;  /* 0xffffff602d2d7824 */ /* 0x000fca00078e02ff */
[----:B------:R-:W-:-:S14]  /*0dd0*/  R2UR UR5, R45 ;  /* 0x000000002d0572ca */ /* 0x000fdc00000e0000 */
[----:B------:R-:W3:Y:S01]  /*0de0*/  LDCU UR5, c[0x0][UR5+0x2b0] ;  /* 0x00005600050577ac */ /* 0x000ee20008000800 */
[----:B------:R-:W-:Y:S02]  /*0df0*/  I2FP.F32.U32 R45, UR51 ;  /* 0x00000033002d7c45 */ /* 0x000fe40008201000 */
[----:B------:R-:W-:-:S05]  /*0e00*/  CS2R.32 R3, SR_CgaSize ;  /* 0x0000000000037805 */ /* 0x000fca0000008a00 */
[----:B------:R-:W-:-:S06]  /*0e10*/  IMAD R3, R3, -0xa0, RZ ;  /* 0xffffff6003037824 */ /* 0x000fcc00078e02ff */
[----:B------:R-:W4:Y:S01]  /*0e20*/  LDC R3, c[0x0][R3+0x2a0] ;  /* 0x0000a80003037b82 */ /* 0x000f220000000800 */
[----:B------:R-:W-:Y:S02]  /*0e30*/  I2FP.F32.U32 R44, UR24 ;  /* 0x00000018002c7c45 */ /* 0x000fe40008201000 */
[----:B------:R-:W-:-:S05]  /*0e40*/  CS2R.32 R2, SR_CgaSize ;  /* 0x0000000000027805 */ /* 0x000fca0000008a00 */
[----:B------:R-:W-:-:S05]  /*0e50*/  IMAD R2, R2, -0xa0, RZ ;  /* 0xffffff6002027824 */ /* 0x000fca00078e02ff */
[----:B-1----:R-:W-:-:S14]  /*0e60*/  R2UR UR4, R2 ;  /* 0x00000000020472ca */ /* 0x002fdc00000e0000 */
[----:B------:R-:W1:Y:S01]  /*0e70*/  LDCU UR4, c[0x0][UR4+0x2b4] ;  /* 0x00005680040477ac */ /* 0x000e620008000800 */
[----:B------:R-:W-:Y:S01]  /*0e80*/  NOP ;  /* 0x0000000000007918 */ /* 0x000fe20000000000 */
[----:B------:R-:W2:Y:S01]  /*0e90*/  LDCU UR19, c[0x0][0xc24] ;  /* 0x00018480ff1377ac */ /* 0x000ea20008000800 */
[----:B------:R-:W-:-:S05]  /*0ea0*/  CS2R.32 R2, SR_CgaSize ;  /* 0x0000000000027805 */ /* 0x000fca0000008a00 */
[----:B------:R-:W-:-:S06]  /*0eb0*/  IMAD R2, R2, -0xa0, RZ ;  /* 0xffffff6002027824 */ /* 0x000fcc00078e02ff */
[----:B------:R-:W4:Y:S01]  /*0ec0*/  LDC R2, c[0x0][R2+0x2a4] ;  /* 0x0000a90002027b82 */ /* 0x000f220000000800 */
[----:B---3--:R-:W-:-:S07]  /*0ed0*/  FMUL R45, R45, UR5 ;  /* 0x000000052d2d7c20 */ /* 0x008fce0008400000 */
[----:B------:R-:W3:Y:S01]  /*0ee0*/  S2UR UR52, SR_CTAID.Z ;  /* 0x00000000003479c3 */ /* 0x000ee20000002700 */
[----:B-1----:R-:W-:Y:S01]  /*0ef0*/  FMUL R44, R44, UR4 ;  /* 0x000000042c2c7c20 */ /* 0x002fe20008400000 */
[----:B------:R-:W1:Y:S01]  /*0f00*/  F2I.U32.TRUNC.NTZ R45, R45 ;  /* 0x0000002d002d7305 */ /* 0x000e62000020f000 */
[----:B--2---:R-:W-:-:S07]  /*0f10*/  UISETP.GE.AND UP0, UPT, UR19, 0x1, UPT ;  /* 0x000000011300788c */ /* 0x004fce000bf06270 */
[----:B------:R-:W2:Y:S01]  /*0f20*/  F2I.U32.TRUNC.NTZ R44, R44 ;  /* 0x0000002c002c7305 */ /* 0x000ea2000020f000 */
[----:B-1----:R-:W-:-:S05]  /*0f30*/  IADD3 R45, PT, PT, -R45, RZ, RZ ;  /* 0x000000ff2d2d7210 */ /* 0x002fca0007ffe1ff */
[----:B----4-:R-:W-:Y:S01]  /*0f40*/  IMAD R45, R3, R45, UR51 ;  /* 0x00000033032d7e24 */ /* 0x010fe2000f8e022d */
[----:B--2---:R-:W-:-:S05]  /*0f50*/  IADD3 R44, PT, PT, -R44, RZ, RZ ;  /* 0x000000ff2c2c7210 */ /* 0x004fca0007ffe1ff */
[----:B------:R-:W-:Y:S01]  /*0f60*/  IMAD R44, R2, R44, UR24 ;  /* 0x00000018022c7e24 */ /* 0x000fe2000f8e022c */
[----:B------:R-:W-:Y:S06]  /*0f70*/  BAR.SYNC.DEFER_BLOCKING 0x0 ;  /* 0x0000000000007b1d */ /* 0x000fec0000010000 */
[----:B---3--:R-:W-:Y:S05]  /*0f80*/  BRA.U !UP0, `(.L_x_15) ;  /* 0x0000000108d47547 */ /* 0x008fea000b800000 */
[----:B------:R-:W1:Y:S01]  /*0f90*/  LDCU.128 UR20, c[0x0][0xc10] ;  /* 0x00018200ff1477ac */ /* 0x000e620008000c00 */
[----:B------:R-:W2:Y:S01]  /*0fa0*/  LDCU UR6, c[0x0][0x370] ;  /* 0x00006e00ff0677ac */ /* 0x000ea20008000800 */
[----:B------:R-:W3:Y:S01]  /*0fb0*/  LDCU UR4, c[0x0][0x374] ;  /* 0x00006e80ff0477ac */ /* 0x000ee20008000800 */
[----:B------:R-:W4:Y:S01]  /*0fc0*/  LDCU UR25, c[0x0][0xc0c] ;  /* 0x00018180ff1977ac */ /* 0x000f220008000800 */
[----:B------:R-:W4:Y:S01]  /*0fd0*/  LDCU UR5, c[0x0][0xc20] ;  /* 0x00018400ff0577ac */ /* 0x000f220008000800 */
[----:B------:R-:W4:Y:S01]  /*0fe0*/  LDCU.64 UR16, c[0x0][0xc28] ;  /* 0x00018500ff1077ac */ /* 0x000f220008000a00 */
[----:B-1----:R-:W-:Y:S02]  /*0ff0*/  UISETP.NE.AND UP0, UPT, UR22, 0x1, UPT ;  /* 0x000000011600788c */ /* 0x002fe4000bf05270 */
[----:B---3--:R-:W-:Y:S02]  /*1000*/  UIMAD.WIDE.U32 UR8, UR4, UR23, URZ ;  /* 0x00000017040872a5 */ /* 0x008fe4000f8e00ff */
[----:B--2---:R-:W-:-:S02]  /*1010*/  UIMAD.WIDE.U32 UR10, UR6, UR20, URZ ;  /* 0x00000014060a72a5 */ /* 0x004fc4000f8e00ff */
[----:B----4-:R-:W-:Y:S02]  /*1020*/  UISETP.NE.AND UP2, UPT, UR25, 0x1, UPT ;  /* 0x000000011900788c */ /* 0x010fe4000bf45270 */
[----:B------:R-:W-:Y:S01]  /*1030*/  UISETP.NE.AND UP4, UPT, UR19, 0x1, UPT ;  /* 0x000000011300788c */ /* 0x000fe2000bf85270 */
[----:B------:R-:W-:Y:S02]  /*1040*/  UMOV UR8, UR9 ;  /* 0x0000000900087c82 */ /* 0x000fe40008000000 */
[----:B------:R-:W-:Y:S01]  /*1050*/  UMOV UR10, UR11 ;  /* 0x0000000b000a7c82 */ /* 0x000fe20008000000 */
[----:B------:R-:W-:Y:S02]  /*1060*/  @UP0 USHF.R.U32.HI UR4, URZ, UR5, UR8 ;  /* 0x00000005ff040299 */ /* 0x000fe40008011608 */
[----:B------:R-:W-:Y:S02]  /*1070*/  UIMAD.WIDE.U32 UR12, UR24, UR23, URZ ;  /* 0x00000017180c72a5 */ /* 0x000fe4000f8e00ff */
[----:B------:R-:W-:-:S02]  /*1080*/  UIMAD.WIDE.U32 UR8, UR4, UR16, URZ ;  /* 0x00000010040872a5 */ /* 0x000fc4000f8e00ff */
[----:B------:R-:W-:Y:S02]  /*1090*/  @UP2 USHF.R.U32.HI UR6, URZ, UR21, UR10 ;  /* 0x00000015ff062299 */ /* 0x000fe4000801160a */
[----:B------:R-:W-:Y:S02]  /*10a0*/  UIMAD.WIDE.U32 UR14, UR51, UR20, URZ ;  /* 0x00000014330e72a5 */ /* 0x000fe4000f8e00ff */
[----:B------:R-:W-:Y:S01]  /*10b0*/  UIMAD.WIDE.U32 UR10, UR6, UR16, URZ ;  /* 0x00000010060a72a5 */ /* 0x000fe2000f8e00ff */
[----:B------:R-:W-:Y:S01]  /*10c0*/  UMOV UR12, UR13 ;  /* 0x0000000d000c7c82 */ /* 0x000fe20008000000 */
[----:B------:R-:W-:Y:S01]  /*10d0*/  UMOV UR8, UR9 ;  /* 0x0000000900087c82 */ /* 0x000fe20008000000 */
[----:B------:R-:W-:Y:S02]  /*10e0*/  USHF.R.U32.HI UR12, URZ, UR5, UR12 ;  /* 0x00000005ff0c7299 */ /* 0x000fe4000801160c */
[----:B------:R-:W-:Y:S01]  /*10f0*/  @UP4 USHF.R.U32.HI UR4, URZ, UR17, UR8 ;  /* 0x00000011ff044299 */ /* 0x000fe20008011608 */
[----:B------:R-:W-:Y:S01]  /*1100*/  UMOV UR14, UR15 ;  /* 0x0000000f000e7c82 */ /* 0x000fe20008000000 */
[----:B------:R-:W-:Y:S01]  /*1110*/  UMOV UR10, UR11 ;  /* 0x0000000b000a7c82 */ /* 0x000fe20008000000 */
[----:B------:R-:W-:-:S02]  /*1120*/  USHF.R.U32.HI UR14, URZ, UR21, UR14 ;  /* 0x00000015ff0e7299 */ /* 0x000fc4000801160e */
[----:B------:R-:W-:Y:S02]  /*1130*/  USEL UR5, UR24, UR12, !UP0 ;  /* 0x0000000c18057287 */ /* 0x000fe4000c000000 */
[----:B------:R-:W-:Y:S02]  /*1140*/  @UP4 USHF.R.U32.HI UR6, URZ, UR17, UR10 ;  /* 0x00000011ff064299 */ /* 0x000fe4000801160a */
[----:B------:R-:W-:Y:S02]  /*1150*/  UIMAD UR7, UR4, UR19, URZ ;  /* 0x00000013040772a4 */ /* 0x000fe4000f8e02ff */
[----:B------:R-:W-:Y:S02]  /*1160*/  USEL UR4, UR51, UR14, !UP2 ;  /* 0x0000000e33047287 */ /* 0x000fe4000d000000 */
[----:B------:R-:W-:Y:S02]  /*1170*/  UIMAD UR10, UR6, UR19, URZ ;  /* 0x00000013060a72a4 */ /* 0x000fe4000f8e02ff */
[----:B------:R-:W-:-:S02]  /*1180*/  UISETP.GE.AND UP0, UPT, UR5, UR7, UPT ;  /* 0x000000070500728c */ /* 0x000fc4000bf06270 */
[----:B------:R-:W-:Y:S02]  /*1190*/  UIMAD.WIDE.U32 UR8, UR5, UR16, URZ ;  /* 0x00000010050872a5 */ /* 0x000fe4000f8e00ff */
[----:B------:R-:W-:Y:S02]  /*11a0*/  UISETP.GE.OR UP0, UPT, UR4, UR10, UP0 ;  /* 0x0000000a0400728c */ /* 0x000fe40008706670 */
[----:B------:R-:W-:Y:S02]  /*11b0*/  UIMAD.WIDE.U32 UR10, UR4, UR16, URZ ;  /* 0x00000010040a72a5 */ /* 0x000fe4000f8e00ff */
[----:B------:R-:W-:Y:S01]  /*11c0*/  UIADD3 UR10, UPT, UPT, -UR4, URZ, URZ ;  /* 0x000000ff040a7290 */ /* 0x000fe2000fffe1ff */
[----:B------:R-:W-:Y:S01]  /*11d0*/  UMOV UR8, UR9 ;  /* 0x0000000900087c82 */ /* 0x000fe20008000000 */
[----:B------:R-:W-:Y:S02]  /*11e0*/  UIADD3 UR9, UPT, UPT, -UR5, URZ, URZ ;  /* 0x000000ff05097290 */ /* 0x000fe4000fffe1ff */
[----:B------:R-:W-:-:S03]  /*11f0*/  USHF.R.U32.HI UR8, URZ, UR17, UR8 ;  /* 0x00000011ff087299 */ /* 0x000fc60008011608 */
[----:B------:R-:W-:Y:S01]  /*1200*/  @!UP0 UMOV UR7, UR11 ;  /* 0x0000000b00078c82 */ /* 0x000fe20008000000 */
[----:B------:R-:W-:Y:S02]  /*1210*/  UIMAD UR24, UR22, UR9, UR24 ;  /* 0x00000009161872a4 */ /* 0x000fe4000f8e0218 */
[----:B------:R-:W-:Y:S02]  /*1220*/  USEL UR8, UR5, UR8, !UP4 ;  /* 0x0000000805087287 */ /* 0x000fe4000e000000 */
[----:B------:R-:W-:Y:S02]  /*1230*/  @!UP0 USHF.R.U32.HI UR7, URZ, UR17, UR7 ;  /* 0x00000011ff078299 */ /* 0x000fe40008011607 */
[----:B------:R-:W-:Y:S02]  /*1240*/  UIADD3 UR9, UPT, UPT, -UR8, URZ, URZ ;  /* 0x000000ff08097290 */ /* 0x000fe4000fffe1ff */
[----:B------:R-:W-:Y:S02]  /*1250*/  @!UP0 USEL UR7, UR4, UR7, !UP4 ;  /* 0x0000000704078287 */ /* 0x000fe4000e000000 */
[----:B------:R-:W-:-:S02]  /*1260*/  UIMAD UR9, UR19, UR9, UR5 ;  /* 0x00000009130972a4 */ /* 0x000fc4000f8e0205 */
[----:B------:R-:W-:Y:S02]  /*1270*/  @!UP0 UIADD3 UR8, UPT, UPT, UR8, -UR7, URZ ;  /* 0x8000000708088290 */ /* 0x000fe4000fffe0ff */
[----:B------:R-:W-:Y:S02]  /*1280*/  @!UP0 UIMAD UR7, UR9, UR6, UR7 ;  /* 0x00000006090782a4 */ /* 0x000fe4000f8e0207 */
[----:B------:R-:W-:Y:S02]  /*1290*/  @!UP0 UIMAD UR5, UR8, UR19, UR4 ;  /* 0x00000013080582a4 */ /* 0x000fe4000f8e0204 */
[----:B------:R-:W-:Y:S02]  /*12a0*/  UIMAD UR6, UR25, UR10, UR51 ;  /* 0x0000000a190672a4 */ /* 0x000fe4000f8e0233 */
[----:B------:R-:W-:Y:S01]  /*12b0*/  UIMAD UR24, UR5, UR22, UR24 ;  /* 0x00000016051872a4 */ /* 0x000fe2000f8e0218 */
[----:B------:R-:W-:Y:S02]  /*12c0*/  @!UP0 UMOV UR4, UR7 ;  /* 0x0000000700048c82 */ /* 0x000fe40008000000 */
[----:B------:R-:W-:-:S12]  /*12d0*/  UIMAD UR51, UR4, UR25, UR6 ;  /* 0x00000019043372a4 */ /* 0x000fd8000f8e0206 */
.L_x_15:
[----:B------:R-:W1:Y:S02]  /*12e0*/  LDCU UR4, c[0x0][0xc30] ;  /* 0x00018600ff0477ac */ /* 0x000e640008000800 */
[----:B-1----:R-:W-:-:S09]  /*12f0*/  UISETP.NE.AND UP0, UPT, UR4, 0x1, UPT ;  /* 0x000000010400788c */ /* 0x002fd2000bf05270 */
[----:B------:R-:W-:Y:S05]  /*1300*/  BRA.U UP0, `(.L_x_16) ;  /* 0x0000000100447547 */ /* 0x000fea000b800000 */
[----:B------:R-:W1:Y:S01]  /*1310*/  LDCU.128 UR8, c[0x0][0xc10] ;  /* 0x00018200ff0877ac */ /* 0x000e620008000c00 */
[----:B------:R-:W2:Y:S01]  /*1320*/  LDCU UR12, c[0x0][0xc0c] ;  /* 0x00018180ff0c77ac */ /* 0x000ea20008000800 */
[----:B------:R-:W3:Y:S01]  /*1330*/  LDCU UR13, c[0x0][0xc20] ;  /* 0x00018400ff0d77ac */ /* 0x000ee20008000800 */
[----:B-1----:R-:W-:Y:S02]  /*1340*/  UIMAD.WIDE.U32 UR6, UR51, UR8, URZ ;  /* 0x00000008330672a5 */ /* 0x002fe4000f8e00ff */
[----:B------:R-:W-:Y:S02]  /*1350*/  UIMAD.WIDE.U32 UR4, UR24, UR11, URZ ;  /* 0x0000000b180472a5 */ /* 0x000fe4000f8e00ff */
[----:B--2---:R-:W-:Y:S02]  /*1360*/  UISETP.NE.AND UP2, UPT, UR12, 0x1, UPT ;  /* 0x000000010c00788c */ /* 0x004fe4000bf45270 */
[----:B------:R-:W-:Y:S01]  /*1370*/  UISETP.NE.AND UP0, UPT, UR10, 0x1, UPT ;  /* 0x000000010a00788c */ /* 0x000fe2000bf05270 */
[----:B------:R-:W-:-:S02]  /*1380*/  UMOV UR6, UR7 ;  /* 0x0000000700067c82 */ /* 0x000fc40008000000 */
[----:B------:R-:W-:Y:S01]  /*1390*/  UMOV UR4, UR5 ;  /* 0x0000000500047c82 */ /* 0x000fe20008000000 */
[----:B------:R-:W-:Y:S02]  /*13a0*/  USHF.R.U32.HI UR6, URZ, UR9, UR6 ;  /* 0x00000009ff067299 */ /* 0x000fe40008011606 */
[----:B---3--:R-:W-:Y:S02]  /*13b0*/  USHF.R.U32.HI UR4, URZ, UR13, UR4 ;  /* 0x0000000dff047299 */ /* 0x008fe40008011604 */
[----:B------:R-:W-:Y:S02]  /*13c0*/  USEL UR5, UR51, UR6, !UP2 ;  /* 0x0000000633057287 */ /* 0x000fe4000d000000 */
[----:B------:R-:W-:-:S04]  /*13d0*/  USEL UR4, UR24, UR4, !UP0 ;  /* 0x0000000418047287 */ /* 0x000fc8000c000000 */
[----:B------:R-:W-:Y:S02]  /*13e0*/  UIADD3 UR6, UPT, UPT, UR5, -UR4, URZ ;  /* 0x8000000405067290 */ /* 0x000fe4000fffe0ff */
[----:B------:R-:W-:Y:S02]  /*13f0*/  UIADD3 UR4, UPT, UPT, -UR5, UR4, URZ ;  /* 0x0000000405047290 */ /* 0x000fe4000fffe1ff */
[----:B------:R-:W-:Y:S02]  /*1400*/  UIMAD UR24, UR6, UR10, UR24 ;  /* 0x0000000a061872a4 */ /* 0x000fe4000f8e0218 */
[----:B------:R-:W-:-:S12]  /*1410*/  UIMAD UR51, UR4, UR12, UR51 ;  /* 0x0000000c043372a4 */ /* 0x000fd8000f8e0233 */
.L_x_16:
[----:B------:R-:W-:Y:S01]  /*1420*/  BAR.SYNC.DEFER_BLOCKING 0x0 ;  /* 0x0000000000007b1d */ /* 0x000fe20000010000 */
[----:B------:R-:W-:Y:S01]  /*1430*/  UISETP.NE.AND UP0, UPT, UR18, 0x2, UPT ;  /* 0x000000021200788c */ /* 0x000fe2000bf05270 */
[----:B------:R-:W-:Y:S02]  /*1440*/  ISETP.NE.OR P3, PT, R0, 0x2, !P3 ;  /* 0x000000020000780c */ /* 0x000fe40005f65670 */
[----:B------:R-:W-:Y:S02]  /*1450*/  LOP3.LUT R0, R50, 0x1f, RZ, 0xc0, !PT ;  /* 0x0000001f32007812 */ /* 0x000fe400078ec0ff */
[----:B------:R-:W1:Y:S04]  /*1460*/  LDCU UR39, c[0x0][0xc24] ;  /* 0x00018480ff2777ac */ /* 0x000e680008000800 */
[----:B------:R-:W-:Y:S05]  /*1470*/  BRA.U UP0, `(.L_x_17) ;  /* 0x0000002100407547 */ /* 0x000fea000b800000 */
[----:B------:R-:W2:Y:S01]  /*1480*/  LDCU UR5, c[0x0][0x388] ;  /* 0x00007100ff0577ac */ /* 0x000ea20008000800 */
[----:B------:R-:W-:Y:S01]  /*1490*/  PLOP3.LUT P1, PT, PT, PT, UP3, 0x80, 0x8 ;  /* 0x000000000008781c */ /* 0x000fe20003f2f038 */
[----:B------:R-:W-:Y:S01]  /*14a0*/  IMAD.MOV.U32 R2, RZ, RZ, RZ ;  /* 0x000000ffff027224 */ /* 0x000fe200078e00ff */
[----:B------:R-:W-:Y:S01]  /*14b0*/  ISETP.EQ.OR P2, PT, R0, RZ, P3 ;  /* 0x000000ff0000720c */ /* 0x000fe20001f42670 */
[----:B------:R-:W3:Y:S01]  /*14c0*/  LDCU UR8, c[0x0][0x38c] ;  /* 0x00007180ff0877ac */ /* 0x000ee20008000800 */
[----:B------:R-:W-:Y:S01]  /*14d0*/  PLOP3.LUT P1, PT, P1, PT, PT, 0x8, 0x80 ;  /* 0x000000000080781c */ /* 0x000fe20000f2e170 */
[----:B------:R-:W4:Y:S01]  /*14e0*/  LDCU.64 UR6, c[0x0][0x390] ;  /* 0x00007200ff0677ac */ /* 0x000f220008000a00 */
[----:B------:R-:W1:Y:S01]  /*14f0*/  LDCU UR53, c[0x0][0x370] ;  /* 0x00006e00ff3577ac */ /* 0x000e620008000800 */
[----:B------:R-:W1:Y:S01]  /*1500*/  LDCU.64 UR42, c[0x0][0x348] ;  /* 0x00006900ff2a77ac */ /* 0x000e620008000a00 */
[----:B--2---:R-:W-:Y:S01]  /*1510*/  UIADD3 UR5, UPT, UPT, UR5, 0x1f, URZ ;  /* 0x0000001f05057890 */ /* 0x004fe2000fffe0ff */
[----:B------:R-:W2:Y:S03]  /*1520*/  LDCU UR52, c[0x0][0x374] ;  /* 0x00006e80ff3477ac */ /* 0x000ea60008000800 */
[----:B------:R-:W-:Y:S01]  /*1530*/  USHF.R.S32.HI UR4, URZ, 0x1f, UR5 ;  /* 0x0000001fff047899 */ /* 0x000fe20008011405 */
[----:B------:R-:W-:Y:S01]  /*1540*/  UMOV UR26, 0x1 ;  /* 0x00000001001a7882 */ /* 0x000fe20000000000 */
[----:B------:R-:W-:-:S02]  /*1550*/  UMOV UR31, URZ ;  /* 0x000000ff001f7c82 */ /* 0x000fc40008000000 */
[----:B------:R-:W-:Y:S01]  /*1560*/  ULEA.HI UR4, UR4, UR5, URZ, 0x5 ;  /* 0x0000000504047291 */ /* 0x000fe2000f8f28ff */
[----:B------:R-:W-:Y:S01]  /*1570*/  UMOV UR36, URZ ;  /* 0x000000ff00247c82 */ /* 0x000fe20008000000 */
[----:B------:R-:W-:Y:S02]  /*1580*/  UMOV UR38, URZ ;  /* 0x000000ff00267c82 */ /* 0x000fe40008000000 */
[----:B------:R-:W-:-:S04]  /*1590*/  USHF.R.S32.HI UR4, URZ, 0x5, UR4 ;  /* 0x00000005ff047899 */ /* 0x000fc80008011404 */
[----:B---3--:R-:W-:-:S04]  /*15a0*/  UIMAD UR4, UR4, UR8, URZ ;  /* 0x00000008040472a4 */ /* 0x008fc8000f8e02ff */
[----:B----4-:R-:W-:-:S04]  /*15b0*/  UIMAD UR4, UR4, UR6, URZ ;  /* 0x00000006040472a4 */ /* 0x010fc8000f8e02ff */
[----:B------:R-:W-:-:S04]  /*15c0*/  UIMAD UR54, UR4, UR7, URZ ;  /* 0x00000007043672a4 */ /* 0x000fc8000f8e02ff */
[----:B------:R-:W-:Y:S02]  /*15d0*/  UISETP.NE.AND UP1, UPT, UR54, URZ, UPT ;  /* 0x000000ff3600728c */ /* 0x000fe4000bf25270 */
[----:B------:R-:W-:-:S04]  /*15e0*/  UISETP.LT.U32.AND UP0, UPT, UR54, 0x11, UPT ;  /* 0x000000113600788c */ /* 0x000fc8000bf01070 */
[----:B------:R-:W-:-:S04]  /*15f0*/  USEL UR4, UR54, 0x11, UP0 ;  /* 0x0000001136047887 */ /* 0x000fc80008000000 */
[----:B------:R-:W-:Y:S02]  /*1600*/  UIADD3 UR5, UPT, UPT, UR4, -0x1, URZ ;  /* 0xffffffff04057890 */ /* 0x000fe4000fffe0ff */
[----:B------:R-:W-:Y:S02]  /*1610*/  @!UP1 UIADD3 UR5, UPT, UPT, UR4, URZ, URZ ;  /* 0x000000ff04059290 */ /* 0x000fe4000fffe0ff */
[----:B------:R-:W-:Y:S02]  /*1620*/  UIADD3 UR50, UPT, UPT, UR54, -UR4, URZ ;  /* 0x8000000436327290 */ /* 0x000fe4000fffe0ff */
[----:B-12---:R-:W-:-:S12]  /*1630*/  UIADD3 UR55, UPT, UPT, UR5, 0x1, URZ ;  /* 0x0000000105377890 */ /* 0x006fd8000fffe0ff */
.L_x_33:
[----:B------:R-:W1:Y:S01]  /*1640*/  S2UR UR30, SR_CgaCtaId ;  /* 0x00000000001e79c3 */ /* 0x000e620000008800 */
[----:B------:R-:W-:Y:S01]  /*1650*/  UMOV UR4, 0x400 ;  /* 0x0000040000047882 */ /* 0x000fe20000000000 */
[----:B------:R-:W-:Y:S01]  /*1660*/  MOV R0, UR26 ;  /* 0x0000001a00007c02 */ /* 0x000fe20008000f00 */
[----:B------:R-:W-:Y:S02]  /*1670*/  UISETP.NE.AND UP0, UPT, UR54, URZ, UPT ;  /* 0x000000ff3600728c */ /* 0x000fe4000bf05270 */
[----:B------:R-:W-:Y:S01]  /*1680*/  USHF.L.U32 UR44, UR51, 0x6, URZ ;  /* 0x00000006332c7899 */ /* 0x000fe200080006ff */
[----:B------:R-:W-:Y:S01]  /*1690*/  SHF.L.U32 R0, R0, 0x1f, RZ ;  /* 0x0000001f00007819 */ /* 0x000fe200000006ff */
[----:B------:R-:W-:Y:S01]  /*16a0*/  USHF.L.U32 UR19, UR24, 0x7, URZ ;  /* 0x0000000718137899 */ /* 0x000fe200080006ff */
[----:B------:R-:W-:Y:S01]  /*16b0*/  UMOV UR27, URZ ;  /* 0x000000ff001b7c82 */ /* 0x000fe20008000000 */
[----:B------:R-:W-:Y:S01]  /*16c0*/  UMOV UR22, URZ ;  /* 0x000000ff00167c82 */ /* 0x000fe20008000000 */
[----:B------:R-:W-:Y:S01]  /*16d0*/  UMOV UR21, URZ ;  /* 0x000000ff00157c82 */ /* 0x000fe20008000000 */
[----:B------:R-:W-:Y:S01]  /*16e0*/  UMOV UR20, URZ ;  /* 0x000000ff00147c82 */ /* 0x000fe20008000000 */
[----:B-1----:R-:W-:-:S04]  /*16f0*/  ULEA UR30, UR30, UR4, 0x18 ;  /* 0x000000041e1e7291 */ /* 0x002fc8000f8ec0ff */
[----:B------:R-:W-:-:S09]  /*1700*/  ULEA UR4, UR31, UR30, 0x3 ;  /* 0x0000001e1f047291 */ /* 0x000fd2000f8e18ff */
[----:B------:R1:W2:Y:S01]  /*1710*/  SYNCS.PHASECHK.TRANS64.TRYWAIT P0, [UR4+0x88], R0 ;  /* 0x00008800ff0075a7 */ /* 0x0002a20008001104 */
[----:B------:R-:W-:Y:S05]  /*1720*/  BRA.U !UP0, `(.L_x_18) ;  /* 0x0000000508987547 */ /* 0x000fea000b800000 */
[----:B------:R-:W3:Y:S01]  /*1730*/  LDCU.128 UR12, c[0x0][0x480] ;  /* 0x00009000ff0c77ac */ /* 0x000ee20008000c00 */
[----:B------:R-:W4:Y:S01]  /*1740*/  LDCU.128 UR8, c[0x0][0x490] ;  /* 0x00009200ff0877ac */ /* 0x000f220008000c00 */
[----:B------:R-:W1:Y:S01]  /*1750*/  LDCU.64 UR20, c[0x0][0x4c0] ;  /* 0x00009800ff1477ac */ /* 0x000e620008000a00 */
[----:B------:R-:W1:Y:S01]  /*1760*/  LDCU.64 UR16, c[0x0][0x4f0] ;  /* 0x00009e00ff1077ac */ /* 0x000e620008000a00 */
[----:B------:R-:W1:Y:S01]  /*1770*/  LDCU UR18, c[0x0][0x4c8] ;  /* 0x00009900ff1277ac */ /* 0x000e620008000800 */
[----:B---3--:R-:W-:Y:S02]  /*1780*/  UIMAD.WIDE.U32 UR4, UR44, UR13, URZ ;  /* 0x0000000d2c0472a5 */ /* 0x008fe4000f8e00ff */
[----:B------:R-:W-:Y:S02]  /*1790*/  UISETP.NE.AND UP0, UPT, UR12, 0x1, UPT ;  /* 0x000000010c00788c */ /* 0x000fe4000bf05270 */
[----:B------:R-:W-:Y:S01]  /*17a0*/  USHF.R.U32.HI UR5, URZ, UR14, UR5 ;  /* 0x0000000eff057299 */ /* 0x000fe20008011605 */
[----:B------:R-:W3:Y:S03]  /*17b0*/  LDCU UR45, c[0x0][0x38c] ;  /* 0x00007180ff2d77ac */ /* 0x000ee60008000800 */
[----:B------:R-:W-:-:S02]  /*17c0*/  USEL UR5, UR44, UR5, !UP0 ;  /* 0x000000052c057287 */ /* 0x000fc4000c000000 */
[----:B------:R-:W-:Y:S02]  /*17d0*/  UISETP.NE.AND UP0, UPT, UR15, 0x1, UPT ;  /* 0x000000010f00788c */ /* 0x000fe4000bf05270 */
[----:B----4-:R-:W-:Y:S01]  /*17e0*/  UIMAD.WIDE.U32 UR6, UR5, UR8, URZ ;  /* 0x00000008050672a5 */ /* 0x010fe2000f8e00ff */
[----:B------:R-:W4:Y:S01]  /*17f0*/  LDCU UR8, c[0x0][0x4a0] ;  /* 0x00009400ff0877ac */ /* 0x000f220008000800 */
[----:B------:R-:W1:Y:S05]  /*1800*/  LDCU UR23, c[0x0][0x4cc] ;  /* 0x00009980ff1777ac */ /* 0x000e6a0008000800 */
[----:B------:R-:W-:Y:S01]  /*1810*/  UMOV UR4, UR7 ;  /* 0x0000000700047c82 */ /* 0x000fe20008000000 */
[----:B------:R-:W1:Y:S01]  /*1820*/  LDCU.64 UR40, c[0x0][0x390] ;  /* 0x00007200ff2877ac */ /* 0x000e620008000a00 */
[----:B------:R-:W-:Y:S01]  /*1830*/  USHF.R.U32.HI UR4, URZ, UR9, UR4 ;  /* 0x00000009ff047299 */ /* 0x000fe20008011604 */
[----:B------:R-:W1:Y:S03]  /*1840*/  LDCU UR9, c[0x0][0x4ec] ;  /* 0x00009d80ff0977ac */ /* 0x000e660008000800 */
[----:B------:R-:W-:-:S02]  /*1850*/  USEL UR4, UR5, UR4, !UP0 ;  /* 0x0000000405047287 */ /* 0x000fc4000c000000 */
[----:B------:R-:W-:Y:S02]  /*1860*/  UISETP.NE.AND UP0, UPT, UR10, 0x1, UPT ;  /* 0x000000010a00788c */ /* 0x000fe4000bf05270 */
[----:B------:R-:W-:Y:S01]  /*1870*/  UIMAD.WIDE.U32 UR6, UR4, UR11, URZ ;  /* 0x0000000b040672a5 */ /* 0x000fe2000f8e00ff */
[----:B------:R-:W1:Y:S01]  /*1880*/  LDCU.64 UR24, c[0x0][0x4d0] ;  /* 0x00009a00ff1877ac */ /* 0x000e620008000a00 */
[----:B------:R-:W-:-:S05]  /*1890*/  UIADD3 UR38, UPT, UPT, UR55, UR36, URZ ;  /* 0x0000002437267290 */ /* 0x000fca000fffe0ff */
[----:B------:R-:W-:Y:S01]  /*18a0*/  UMOV UR6, UR7 ;  /* 0x0000000700067c82 */ /* 0x000fe20008000000 */
[----:B------:R-:W-:Y:S02]  /*18b0*/  UIADD3 UR7, UPT, UPT, -UR4, URZ, URZ ;  /* 0x000000ff04077290 */ /* 0x000fe4000fffe1ff */
[----:B----4-:R-:W-:Y:S02]  /*18c0*/  USHF.R.U32.HI UR6, URZ, UR8, UR6 ;  /* 0x00000008ff067299 */ /* 0x010fe40008011606 */
[----:B------:R-:W-:Y:S02]  /*18d0*/  UIADD3 UR8, UPT, UPT, -UR5, URZ, URZ ;  /* 0x000000ff05087290 */ /* 0x000fe4000fffe1ff */
[----:B------:R-:W-:Y:S02]  /*18e0*/  USEL UR14, UR4, UR6, !UP0 ;  /* 0x00000006040e7287 */ /* 0x000fe4000c000000 */
[----:B------:R-:W-:Y:S02]  /*18f0*/  UIMAD UR7, UR15, UR7, UR5 ;  /* 0x000000070f0772a4 */ /* 0x000fe4000f8e0205 */
[----:B------:R-:W-:-:S02]  /*1900*/  UIADD3 UR6, UPT, UPT, -UR14, URZ, URZ ;  /* 0x000000ff0e067290 */ /* 0x000fc4000fffe1ff */
[----:B------:R-:W-:Y:S02]  /*1910*/  UIMAD UR8, UR12, UR8, UR44 ;  /* 0x000000080c0872a4 */ /* 0x000fe4000f8e022c */
[----:B------:R-:W-:Y:S02]  /*1920*/  UIMAD UR13, UR10, UR6, UR4 ;  /* 0x000000060a0d72a4 */ /* 0x000fe4000f8e0204 */
[----:B-1----:R-:W-:Y:S02]  /*1930*/  UIMAD UR11, UR8, UR20, UR9 ;  /* 0x00000014080b72a4 */ /* 0x002fe4000f8e0209 */
[----:B------:R-:W-:Y:S01]  /*1940*/  UIMAD UR12, UR7, UR21, UR16 ;  /* 0x00000015070c72a4 */ /* 0x000fe2000f8e0210 */
[----:B------:R-:W1:Y:S02]  /*1950*/  LDCU.64 UR4, c[0x0][0x4f8] ;  /* 0x00009f00ff0477ac */ /* 0x000e640008000a00 */
[----:B------:R-:W4:Y:S01]  /*1960*/  LDCU UR6, c[0x0][0x500] ;  /* 0x0000a000ff0677ac */ /* 0x000f220008000800 */
[----:B------:R-:W-:Y:S01]  /*1970*/  UIMAD UR13, UR13, UR18, UR17 ;  /* 0x000000120d0d72a4 */ /* 0x000fe2000f8e0211 */
[----:B------:R-:W-:Y:S01]  /*1980*/  UMOV UR27, URZ ;  /* 0x000000ff001b7c82 */ /* 0x000fe20008000000 */
[----:B------:R-:W-:Y:S01]  /*1990*/  UMOV UR7, UR31 ;  /* 0x0000001f00077c82 */ /* 0x000fe20008000000 */
[----:B------:R-:W-:Y:S01]  /*19a0*/  UMOV UR20, URZ ;  /* 0x000000ff00147c82 */ /* 0x000fe20008000000 */
[----:B------:R-:W-:Y:S01]  /*19b0*/  UMOV UR21, URZ ;  /* 0x000000ff00157c82 */ /* 0x000fe20008000000 */
[----:B---3--:R-:W-:-:S07]  /*19c0*/  UMOV UR22, URZ ;  /* 0x000000ff00167c82 */ /* 0x008fce0008000000 */
.L_x_23:
[----:B------:R-:W-:Y:S01]  /*19d0*/  @!P3 MOV R3, 0x3000 ;  /* 0x000030000003b802 */ /* 0x000fe20000000f00 */
[----:B------:R-:W-:Y:S01]  /*19e0*/  ULEA UR9, UR7, UR30, 0x3 ;  /* 0x0000001e07097291 */ /* 0x000fe2000f8e18ff */
[----:B--2---:R-:W-:Y:S11]  /*19f0*/  @P0 BRA `(.L_x_19) ;  /* 0x0000000000100947 */ /* 0x004ff60003800000 */
[----:B------:R-:W-:Y:S04]  /*1a00*/  MOV R4, UR26 ;  /* 0x0000001a00047c02 */ /* 0x000fe80008000f00 */
[----:B------:R-:W-:Y:S04]  /*1a10*/  SHF.L.U32 R4, R4, 0x1f, RZ ;  /* 0x0000001f04047819 */ /* 0x000fe800000006ff */
[----:B------:R-:W2:Y:S02]  /*1a20*/  SYNCS.PHASECHK.TRANS64.TRYWAIT P0, [UR9+0x88], R4 ;  /* 0x00008804ff0075a7 */ /* 0x000ea40008001109 */
[----:B--2---:R-:W-:Y:S05]  /*1a30*/  @!P0 BRA `(.L_x_20) ;  /* 0x0000007400e48947 */ /* 0x004fea0003800000 */
.L_x_19:
[----:B------:R3:W-:Y:S01]  /*1a40*/  @!P3 SYNCS.ARRIVE.TRANS64 RZ, [UR9], R3 ;  /* 0x00000003ffffb9a7 */ /* 0x0007e20008000009 */
[----:B------:R-:W-:Y:S04]  /*1a50*/  BSSY.RECONVERGENT B0, `(.L_x_21) ;  /* 0x0000003000007945 */ /* 0x000fe80003800200 */
[----:B------:R-:W-:Y:S05]  /*1a60*/  @P2 BRA `(.L_x_22) ;  /* 0x0000000000042947 */ /* 0x000fea0003800000 */
[----:B-1--4-:R-:W-:Y:S05]  /*1a70*/  BPT.TRAP 0x1 ;  /* 0x000000040000795c */ /* 0x012fea0000300000 */
.L_x_22:
[----:B-1--4-:R-:W-:Y:S05]  /*1a80*/  BSYNC.RECONVERGENT B0 ;  /* 0x0000000000007941 */ /* 0x012fea0003800200 */
.L_x_21:
[----:B------:R-:W-:Y:S02]  /*1a90*/  UIADD3 UR8, UPT, UPT, UR7, 0x1, URZ ;  /* 0x0000000107087890 */ /* 0x000fe4000fffe0ff */
[----:B------:R-:W-:Y:S02]  /*1aa0*/  UIMAD UR15, UR20, UR23, UR4 ;  /* 0x00000017140f72a4 */ /* 0x000fe4000f8e0204 */
[----:B------:R-:W-:Y:S02]  /*1ab0*/  UISETP.NE.AND UP0, UPT, UR8, 0x11, UPT ;  /* 0x000000110800788c */ /* 0x000fe4000bf05270 */
[----:B------:R-:W-:Y:S02]  /*1ac0*/  ULEA UR17, UR7, UR30, 0xc ;  /* 0x0000001e07117291 */ /* 0x000fe4000f8e60ff */
[----:B------:R-:W-:Y:S02]  /*1ad0*/  USEL UR10, URZ, 0x1, UP0 ;  /* 0x00000001ff0a7887 */ /* 0x000fe40008000000 */
[----:B------:R-:W-:Y:S02]  /*1ae0*/  USEL UR31, UR8, URZ, UP0 ;  /* 0x000000ff081f7287 */ /* 0x000fe40008000000 */
[----:B------:R-:W-:Y:S02]  /*1af0*/  ULOP3.LUT UR26, UR26, UR10, URZ, 0x3c, !UPT ;  /* 0x0000000a1a1a7292 */ /* 0x000fe4000f8e3cff */
[----:B------:R-:W-:Y:S02]  /*1b00*/  ULEA UR8, UR31, UR30, 0x3 ;  /* 0x0000001e1f087291 */ /* 0x000fe4000f8e18ff */
[----:B------:R-:W-:Y:S02]  /*1b10*/  ULEA UR16, UR7, UR30, 0xd ;  /* 0x0000001e07107291 */ /* 0x000fe4000f8e68ff */
[----:B------:R-:W-:Y:S01]  /*1b20*/  UIADD3 UR34, UP0, UPT, UR42, 0x80, URZ ;  /* 0x000000802a227890 */ /* 0x000fe2000ff1e0ff */
[----:B--2---:R-:W-:Y:S01]  /*1b30*/  MOV R0, UR26 ;  /* 0x0000001a00007c02 */ /* 0x004fe20008000f00 */
[----:B------:R-:W-:Y:S02]  /*1b40*/  USHF.L.U32 UR10, UR27, 0x5, URZ ;  /* 0x000000051b0a7899 */ /* 0x000fe400080006ff */
[----:B------:R-:W-:Y:S01]  /*1b50*/  UIADD3.X UR35, UPT, UPT, URZ, UR43, URZ, UP0, !UPT ;  /* 0x0000002bff237290 */ /* 0x000fe200087fe4ff */
[----:B------:R-:W-:Y:S01]  /*1b60*/  SHF.L.U32 R0, R0, 0x1f, RZ ;  /* 0x0000001f00007819 */ /* 0x000fe200000006ff */
[----:B------:R-:W-:Y:S02]  /*1b70*/  UIADD3 UR32, UP3, UPT, UR42, 0x200, URZ ;  /* 0x000002002a207890 */ /* 0x000fe4000ff7e0ff */
[----:B------:R-:W-:Y:S01]  /*1b80*/  UIADD3 UR16, UPT, UPT, UR16, 0x15400, URZ ;  /* 0x0001540010107890 */ /* 0x000fe2000fffe0ff */
[----:B------:R1:W2:Y:S01]  /*1b90*/  SYNCS.PHASECHK.TRANS64.TRYWAIT P0, [UR8+0x88], R0 ;  /* 0x00008800ff0075a7 */ /* 0x0002a20008001108 */
[----:B------:R-:W-:Y:S02]  /*1ba0*/  UIMAD UR8, UR21, UR24, UR5 ;  /* 0x00000018150872a4 */ /* 0x000fe4000f8e0205 */
[----:B------:R-:W-:Y:S02]  /*1bb0*/  UIMAD UR7, UR22, UR25, UR6 ;  /* 0x00000019160772a4 */ /* 0x000fe4000f8e0206 */
[----:B------:R-:W-:Y:S02]  /*1bc0*/  ULEA UR15, UR8, UR15, 0x5 ;  /* 0x0000000f080f7291 */ /* 0x000fe4000f8e28ff */
[----:B------:R-:W-:Y:S02]  /*1bd0*/  UIADD3 UR8, UPT, UPT, UR17, 0x4400, URZ ;  /* 0x0000440011087890 */ /* 0x000fe4000fffe0ff */
[----:B------:R-:W-:Y:S02]  /*1be0*/  ULEA UR7, UR7, UR15, 0xa ;  /* 0x0000000f07077291 */ /* 0x000fe4000f8e50ff */
[----:B------:R-:W-:Y:S02]  /*1bf0*/  UIADD3.X UR33, UPT, UPT, URZ, UR43, URZ, UP3, !UPT ;  /* 0x0000002bff217290 */ /* 0x000fe40009ffe4ff */
[----:B------:R-:W-:Y:S02]  /*1c00*/  UPRMT UR7, UR7, 0x5410, URZ ;  /* 0x0000541007077896 */ /* 0x000fe400080000ff */
[----:B------:R-:W-:Y:S02]  /*1c10*/  UIADD3 UR37, UPT, UPT, UR20, 0x1, URZ ;  /* 0x0000000114257890 */ /* 0x000fe4000fffe0ff */
[----:B------:R-:W-:Y:S02]  /*1c20*/  UIADD3 UR29, UPT, UPT, UR21, 0x1, URZ ;  /* 0x00000001151d7890 */ /* 0x000fe4000fffe0ff */
[----:B------:R-:W-:Y:S02]  /*1c30*/  UISETP.NE.AND UP2, UPT, UR37, UR45, UPT ;  /* 0x0000002d2500728c */ /* 0x000fe4000bf45270 */
[----:B------:R-:W-:Y:S01]  /*1c40*/  UIADD3 UR28, UPT, UPT, UR22, 0x1, URZ ;  /* 0x00000001161c7890 */ /* 0x000fe2000fffe0ff */
[----:B------:R4:W-:Y:S01]  /*1c50*/  UTMALDG.5D.IM2COL [UR8], [UR34], UR7 ;  /* 0x00000008220073b4 */ /* 0x0009e20008060007 */
[----:B------:R-:W-:Y:S01]  /*1c60*/  UIADD3 UR36, UPT, UPT, UR36, 0x1, URZ ;  /* 0x0000000124247890 */ /* 0x000fe2000fffe0ff */
[----:B------:R-:W-:Y:S01]  /*1c70*/  UMOV UR46, 0x0 ;  /* 0x00000000002e7882 */ /* 0x000fe20000000000 */
[----:B------:R-:W-:Y:S01]  /*1c80*/  UMOV UR47, 0x10000000 ;  /* 0x10000000002f7882 */ /* 0x000fe20000000000 */
[----:B------:R-:W-:Y:S01]  /*1c90*/  UMOV UR17, UR9 ;  /* 0x0000000900117c82 */ /* 0x000fe20008000000 */
[----:B------:R-:W-:Y:S03]  /*1ca0*/  UMOV UR18, UR10 ;  /* 0x0000000a00127c82 */ /* 0x000fe60008000000 */
[----:B------:R-:W-:Y:S01]  /*1cb0*/  @UP2 UIADD3 UR29, UPT, UPT, UR21, URZ, URZ ;  /* 0x000000ff151d2290 */ /* 0x000fe2000fffe0ff */
[----:B------:R3:W-:Y:S03]  /*1cc0*/  UTMALDG.5D [UR16], [UR32], desc[UR46] ;  /* 0x00002e10200075b4 */ /* 0x0007e60008021000 */
[----:B------:R-:W-:Y:S11]  /*1cd0*/  UISETP.NE.AND UP1, UPT, UR29, UR40, UPT ;  /* 0x000000281d00728c */ /* 0x000ff6000bf25270 */
[----:B------:R-:W-:Y:S04]  /*1ce0*/  @UP1 UIADD3 UR28, UPT, UPT, UR22, URZ, URZ ;  /* 0x000000ff161c1290 */ /* 0x000fe8000fffe0ff */
[----:B------:R-:W-:Y:S02]  /*1cf0*/  UISETP.NE.AND UP0, UPT, UR28, UR41, UPT ;  /* 0x000000291c00728c */ /* 0x000fe4000bf05270 */
[----:B----4-:R-:W-:Y:S09]  /*1d00*/  UIADD3 UR8, UPT, UPT, UR27, 0x1, URZ ;  /* 0x000000011b087890 */ /* 0x010ff2000fffe0ff */
[----:B------:R-:W-:Y:S01]  /*1d10*/  @UP0 UIADD3 UR8, UPT, UPT, UR27, URZ, URZ ;  /* 0x000000ff1b080290 */ /* 0x000fe2000fffe0ff */
[----:B------:R-:W-:Y:S06]  /*1d20*/  UMOV UR7, UR31 ;  /* 0x0000001f00077c82 */ /* 0x000fec0008000000 */
[----:B------:R-:W-:Y:S01]  /*1d30*/  UMOV UR27, UR8 ;  /* 0x00000008001b7c82 */ /* 0x000fe20008000000 */
[----:B---3--:R-:W-:Y:S02]  /*1d40*/  USEL UR22, UR28, URZ, UP0 ;  /* 0x000000ff1c167287 */ /* 0x008fe40008000000 */
[----:B------:R-:W-:Y:S02]  /*1d50*/  UISETP.NE.AND UP0, UPT, UR36, UR38, UPT ;  /* 0x000000262400728c */ /* 0x000fe4000bf05270 */
[----:B------:R-:W-:Y:S02]  /*1d60*/  USEL UR20, UR37, URZ, UP2 ;  /* 0x000000ff25147287 */ /* 0x000fe40009000000 */
[----:B------:R-:W-:Y:S05]  /*1d70*/  USEL UR21, UR29, URZ, UP1 ;  /* 0x000000ff1d157287 */ /* 0x000fea0008800000 */
[----:B-1----:R-:W-:Y:S07]  /*1d80*/  BRA.U UP0, `(.L_x_23) ;  /* 0xfffffffd00107547 */ /* 0x002fee000b83ffff */
.L_x_18:
[----:B------:R-:W-:Y:S01]  /*1d90*/  ULEA UR4, UR31, UR30, 0x3 ;  /* 0x0000001e1f047291 */ /* 0x000fe2000f8e18ff */
[----:B-1----:R-:W-:Y:S01]  /*1da0*/  MOV R0, UR26 ;  /* 0x0000001a00007c02 */ /* 0x002fe20008000f00 */
[----:B------:R-:W-:Y:S01]  /*1db0*/  @!P1 SYNCS.ARRIVE.TRANS64.A1T0 RZ, [UR30+0x158], RZ ;  /* 0x000158ffffff99a7 */ /* 0x000fe2000810001e */
[----:B------:R-:W-:Y:S02]  /*1dc0*/  UISETP.GE.AND UP0, UPT, UR50, 0x1, UPT ;  /* 0x000000013200788c */ /* 0x000fe4000bf06270 */
[----:B------:R-:W-:-:S04]  /*1dd0*/  SHF.L.U32 R0, R0, 0x1f, RZ ;  /* 0x0000001f00007819 */ /* 0x000fc800000006ff */
[----:B--2---:R1:W2:Y:S03]  /*1de0*/  SYNCS.PHASECHK.TRANS64.TRYWAIT P0, [UR4+0x88], R0 ;  /* 0x00008800ff0075a7 */ /* 0x0042a60008001104 */
[----:B------:R-:W-:Y:S05]  /*1df0*/  BRA.U !UP0, `(.L_x_24) ;  /* 0x0000000508907547 */ /* 0x000fea000b800000 */
[----:B------:R-:W3:Y:S01]  /*1e00*/  LDCU.128 UR8, c[0x0][0x480] ;  /* 0x00009000ff0877ac */ /* 0x000ee20008000c00 */
[----:B------:R-:W4:Y:S01]  /*1e10*/  LDCU.128 UR32, c[0x0][0x490] ;  /* 0x00009200ff2077ac */ /* 0x000f220008000c00 */
[----:B------:R-:W1:Y:S01]  /*1e20*/  LDCU.64 UR28, c[0x0][0x4c0] ;  /* 0x00009800ff1c77ac */ /* 0x000e620008000a00 */
[----:B------:R-:W1:Y:S01]  /*1e30*/  LDCU UR13, c[0x0][0x4c8] ;  /* 0x00009900ff0d77ac */ /* 0x000e620008000800 */
[----:B------:R-:W1:Y:S01]  /*1e40*/  LDCU.64 UR16, c[0x0][0x4f0] ;  /* 0x00009e00ff1077ac */ /* 0x000e620008000a00 */
[----:B---3--:R-:W-:Y:S02]  /*1e50*/  UIMAD.WIDE.U32 UR4, UR44, UR9, URZ ;  /* 0x000000092c0472a5 */ /* 0x008fe4000f8e00ff */
[----:B------:R-:W-:Y:S02]  /*1e60*/  UISETP.NE.AND UP0, UPT, UR8, 0x1, UPT ;  /* 0x000000010800788c */ /* 0x000fe4000bf05270 */
[----:B------:R-:W-:Y:S01]  /*1e70*/  USHF.R.U32.HI UR5, URZ, UR10, UR5 ;  /* 0x0000000aff057299 */ /* 0x000fe20008011605 */
[----:B------:R-:W3:Y:S03]  /*1e80*/  LDCU UR9, c[0x0][0x4a0] ;  /* 0x00009400ff0977ac */ /* 0x000ee60008000800 */
[----:B------:R-:W-:-:S02]  /*1e90*/  USEL UR5, UR44, UR5, !UP0 ;  /* 0x000000052c057287 */ /* 0x000fc4000c000000 */
[----:B------:R-:W-:Y:S02]  /*1ea0*/  UISETP.NE.AND UP0, UPT, UR11, 0x1, UPT ;  /* 0x000000010b00788c */ /* 0x000fe4000bf05270 */
[----:B----4-:R-:W-:Y:S01]  /*1eb0*/  UIMAD.WIDE.U32 UR6, UR5, UR32, URZ ;  /* 0x00000020050672a5 */ /* 0x010fe2000f8e00ff */
[----:B------:R-:W1:Y:S01]  /*1ec0*/  LDCU UR10, c[0x0][0x4ec] ;  /* 0x00009d80ff0a77ac */ /* 0x000e620008000800 */
[----:B------:R-:W4:Y:S05]  /*1ed0*/  LDCU UR46, c[0x0][0x38c] ;  /* 0x00007180ff2e77ac */ /* 0x000f2a0008000800 */
[----:B------:R-:W-:Y:S01]  /*1ee0*/  UMOV UR4, UR7 ;  /* 0x0000000700047c82 */ /* 0x000fe20008000000 */
[----:B------:R-:W1:Y:S01]  /*1ef0*/  LDCU UR23, c[0x0][0x4cc] ;  /* 0x00009980ff1777ac */ /* 0x000e620008000800 */
[----:B------:R-:W-:Y:S01]  /*1f00*/  USHF.R.U32.HI UR4, URZ, UR33, UR4 ;  /* 0x00000021ff047299 */ /* 0x000fe20008011604 */
[----:B------:R-:W1:Y:S03]  /*1f10*/  LDCU.64 UR40, c[0x0][0x390] ;  /* 0x00007200ff2877ac */ /* 0x000e660008000a00 */
[----:B------:R-:W-:-:S02]  /*1f20*/  USEL UR4, UR5, UR4, !UP0 ;  /* 0x0000000405047287 */ /* 0x000fc4000c000000 */
[----:B------:R-:W-:Y:S02]  /*1f30*/  UISETP.NE.AND UP0, UPT, UR34, 0x1, UPT ;  /* 0x000000012200788c */ /* 0x000fe4000bf05270 */
[----:B------:R-:W-:Y:S01]  /*1f40*/  UIMAD.WIDE.U32 UR6, UR4, UR35, URZ ;  /* 0x00000023040672a5 */ /* 0x000fe2000f8e00ff */
[----:B------:R-:W1:Y:S01]  /*1f50*/  LDCU.64 UR24, c[0x0][0x4d0] ;  /* 0x00009a00ff1877ac */ /* 0x000e620008000a00 */
[----:B------:R-:W-:-:S05]  /*1f60*/  UIADD3 UR38, UPT, UPT, UR50, UR38, URZ ;  /* 0x0000002632267290 */ /* 0x000fca000fffe0ff */
[----:B------:R-:W-:Y:S01]  /*1f70*/  UMOV UR6, UR7 ;  /* 0x0000000700067c82 */ /* 0x000fe20008000000 */
[----:B------:R-:W-:Y:S02]  /*1f80*/  UIADD3 UR7, UPT, UPT, -UR5, URZ, URZ ;  /* 0x000000ff05077290 */ /* 0x000fe4000fffe1ff */
[----:B---3--:R-:W-:Y:S02]  /*1f90*/  USHF.R.U32.HI UR6, URZ, UR9, UR6 ;  /* 0x00000009ff067299 */ /* 0x008fe40008011606 */
[----:B------:R-:W-:Y:S02]  /*1fa0*/  UIMAD UR7, UR8, UR7, UR44 ;  /* 0x00000007080772a4 */ /* 0x000fe4000f8e022c */
[----:B------:R-:W-:Y:S02]  /*1fb0*/  USEL UR14, UR4, UR6, !UP0 ;  /* 0x00000006040e7287 */ /* 0x000fe4000c000000 */
[----:B------:R-:W-:Y:S02]  /*1fc0*/  UIADD3 UR6, UPT, UPT, -UR4, URZ, URZ ;  /* 0x000000ff04067290 */ /* 0x000fe4000fffe1ff */
[----:B------:R-:W-:-:S02]  /*1fd0*/  UIADD3 UR9, UPT, UPT, -UR14, URZ, URZ ;  /* 0x000000ff0e097290 */ /* 0x000fc4000fffe1ff */
[----:B------:R-:W-:Y:S02]  /*1fe0*/  UIMAD UR12, UR11, UR6, UR5 ;  /* 0x000000060b0c72a4 */ /* 0x000fe4000f8e0205 */
[----:B------:R-:W-:Y:S02]  /*1ff0*/  UIMAD UR9, UR34, UR9, UR4 ;  /* 0x00000009220972a4 */ /* 0x000fe4000f8e0204 */
[----:B-1----:R-:W-:Y:S01]  /*2000*/  UIMAD UR11, UR7, UR28, UR10 ;  /* 0x0000001c070b72a4 */ /* 0x002fe2000f8e020a */
[----:B------:R-:W1:Y:S02]  /*2010*/  LDCU.64 UR4, c[0x0][0x4f8] ;  /* 0x00009f00ff0477ac */ /* 0x000e640008000a00 */
[----:B------:R-:W3:Y:S01]  /*2020*/  LDCU UR6, c[0x0][0x500] ;  /* 0x0000a000ff0677ac */ /* 0x000ee20008000800 */
[----:B------:R-:W-:Y:S02]  /*2030*/  UIMAD UR12, UR12, UR29, UR16 ;  /* 0x0000001d0c0c72a4 */ /* 0x000fe4000f8e0210 */
[----:B------:R-:W-:Y:S01]  /*2040*/  UIMAD UR13, UR9, UR13, UR17 ;  /* 0x0000000d090d72a4 */ /* 0x000fe2000f8e0211 */
[----:B------:R-:W-:Y:S01]  /*2050*/  UMOV UR37, UR50 ;  /* 0x0000003200257c82 */ /* 0x000fe20008000000 */
[----:B----4-:R-:W-:-:S10]  /*2060*/  UMOV UR7, UR31 ;  /* 0x0000001f00077c82 */ /* 0x010fd40008000000 */
.L_x_29:
[----:B------:R-:W-:Y:S01]  /*2070*/  @!P3 MOV R3, 0x3000 ;  /* 0x000030000003b802 */ /* 0x000fe20000000f00 */
[----:B------:R-:W-:Y:S01]  /*2080*/  ULEA UR9, UR7, UR30, 0x3 ;  /* 0x0000001e07097291 */ /* 0x000fe2000f8e18ff */
[----:B--2---:R-:W-:Y:S11]  /*2090*/  @P0 BRA `(.L_x_25) ;  /* 0x0000000000100947 */ /* 0x004ff60003800000 */
[----:B------:R-:W-:Y:S04]  /*20a0*/  MOV R4, UR26 ;  /* 0x0000001a00047c02 */ /* 0x000fe80008000f00 */
[----:B------:R-:W-:Y:S04]  /*20b0*/  SHF.L.U32 R4, R4, 0x1f, RZ ;  /* 0x0000001f04047819 */ /* 0x000fe800000006ff */
[----:B------:R-:W2:Y:S02]  /*20c0*/  SYNCS.PHASECHK.TRANS64.TRYWAIT P0, [UR9+0x88], R4 ;  /* 0x00008804ff0075a7 */ /* 0x000ea40008001109 */
[----:B--2---:R-:W-:Y:S05]  /*20d0*/  @!P0 BRA `(.L_x_26) ;  /* 0x0000007000548947 */ /* 0x004fea0003800000 */
.L_x_25:
[----:B------:R4:W-:Y:S01]  /*20e0*/  @!P3 SYNCS.ARRIVE.TRANS64 RZ, [UR9], R3 ;  /* 0x00000003ffffb9a7 */ /* 0x0009e20008000009 */
[----:B------:R-:W-:Y:S04]  /*20f0*/  BSSY.RECONVERGENT B0, `(.L_x_27) ;  /* 0x0000003000007945 */ /* 0x000fe80003800200 */
[----:B------:R-:W-:Y:S05]  /*2100*/  @P2 BRA `(.L_x_28) ;  /* 0x0000000000042947 */ /* 0x000fea0003800000 */
[----:B-1-3--:R-:W-:Y:S05]  /*2110*/  BPT.TRAP 0x1 ;  /* 0x000000040000795c */ /* 0x00afea0000300000 */
.L_x_28:
[----:B-1-3--:R-:W-:Y:S05]  /*2120*/  BSYNC.RECONVERGENT B0 ;  /* 0x0000000000007941 */ /* 0x00afea0003800200 */
.L_x_27:
[----:B------:R-:W-:Y:S02]  /*2130*/  UIADD3 UR8, UPT, UPT, UR7, 0x1, URZ ;  /* 0x0000000107087890 */ /* 0x000fe4000fffe0ff */
[----:B------:R-:W-:Y:S02]  /*2140*/  UIMAD UR16, UR20, UR23, UR4 ;  /* 0x00000017141072a4 */ /* 0x000fe4000f8e0204 */
[----:B------:R-:W-:Y:S02]  /*2150*/  UISETP.NE.AND UP0, UPT, UR8, 0x11, UPT ;  /* 0x000000110800788c */ /* 0x000fe4000bf05270 */
[----:B------:R-:W-:Y:S02]  /*2160*/  UIMAD UR15, UR21, UR24, UR5 ;  /* 0x00000018150f72a4 */ /* 0x000fe4000f8e0205 */
[----:B------:R-:W-:Y:S02]  /*2170*/  USEL UR10, URZ, 0x1, UP0 ;  /* 0x00000001ff0a7887 */ /* 0x000fe40008000000 */
[----:B------:R-:W-:Y:S02]  /*2180*/  USEL UR31, UR8, URZ, UP0 ;  /* 0x000000ff081f7287 */ /* 0x000fe40008000000 */
[----:B------:R-:W-:Y:S02]  /*2190*/  ULOP3.LUT UR26, UR26, UR10, URZ, 0x3c, !UPT ;  /* 0x0000000a1a1a7292 */ /* 0x000fe4000f8e3cff */
[----:B------:R-:W-:Y:S02]  /*21a0*/  ULEA UR8, UR31, UR30, 0x3 ;  /* 0x0000001e1f087291 */ /* 0x000fe4000f8e18ff */
[----:B------:R-:W-:Y:S02]  /*21b0*/  ULEA UR18, UR7, UR30, 0xd ;  /* 0x0000001e07127291 */ /* 0x000fe4000f8e68ff */
[----:B------:R-:W-:Y:S01]  /*21c0*/  ULEA UR15, UR15, UR16, 0x5 ;  /* 0x000000100f0f7291 */ /* 0x000fe2000f8e28ff */
[----:B--2---:R-:W-:Y:S01]  /*21d0*/  MOV R0, UR26 ;  /* 0x0000001a00007c02 */ /* 0x004fe20008000f00 */
[----:B------:R-:W-:Y:S02]  /*21e0*/  UIADD3 UR34, UP0, UPT, UR42, 0x80, URZ ;  /* 0x000000802a227890 */ /* 0x000fe4000ff1e0ff */
[----:B------:R-:W-:Y:S01]  /*21f0*/  USHF.L.U32 UR10, UR27, 0x5, URZ ;  /* 0x000000051b0a7899 */ /* 0x000fe200080006ff */
[----:B------:R-:W-:Y:S01]  /*2200*/  SHF.L.U32 R0, R0, 0x1f, RZ ;  /* 0x0000001f00007819 */ /* 0x000fe200000006ff */
[----:B------:R-:W-:Y:S02]  /*2210*/  UIADD3.X UR35, UPT, UPT, URZ, UR43, URZ, UP0, !UPT ;  /* 0x0000002bff237290 */ /* 0x000fe400087fe4ff */
[----:B------:R-:W-:Y:S01]  /*2220*/  UIADD3 UR32, UP3, UPT, UR42, 0x200, URZ ;  /* 0x000002002a207890 */ /* 0x000fe2000ff7e0ff */
[----:B------:R1:W2:Y:S01]  /*2230*/  SYNCS.PHASECHK.TRANS64.TRYWAIT P0, [UR8+0x88], R0 ;  /* 0x00008800ff0075a7 */ /* 0x0002a20008001108 */
[----:B------:R-:W-:Y:S02]  /*2240*/  ULEA UR8, UR7, UR30, 0xc ;  /* 0x0000001e07087291 */ /* 0x000fe4000f8e60ff */
[----:B------:R-:W-:Y:S02]  /*2250*/  UIMAD UR7, UR22, UR25, UR6 ;  /* 0x00000019160772a4 */ /* 0x000fe4000f8e0206 */
[----:B------:R-:W-:Y:S02]  /*2260*/  UIADD3 UR8, UPT, UPT, UR8, 0x4400, URZ ;  /* 0x0000440008087890 */ /* 0x000fe4000fffe0ff */
[----:B------:R-:W-:Y:S02]  /*2270*/  ULEA UR7, UR7, UR15, 0xa ;  /* 0x0000000f07077291 */ /* 0x000fe4000f8e50ff */
[----:B------:R-:W-:Y:S02]  /*2280*/  UIADD3.X UR33, UPT, UPT, URZ, UR43, URZ, UP3, !UPT ;  /* 0x0000002bff217290 */ /* 0x000fe40009ffe4ff */
[----:B------:R-:W-:Y:S02]  /*2290*/  UPRMT UR7, UR7, 0x5410, URZ ;  /* 0x0000541007077896 */ /* 0x000fe400080000ff */
[----:B------:R-:W-:Y:S02]  /*22a0*/  UIADD3 UR16, UPT, UPT, UR18, 0x15400, URZ ;  /* 0x0001540012107890 */ /* 0x000fe4000fffe0ff */
[----:B------:R-:W-:Y:S02]  /*22b0*/  UIADD3 UR36, UPT, UPT, UR20, 0x1, URZ ;  /* 0x0000000114247890 */ /* 0x000fe4000fffe0ff */
[----:B------:R-:W-:Y:S02]  /*22c0*/  UIADD3 UR29, UPT, UPT, UR21, 0x1, URZ ;  /* 0x00000001151d7890 */ /* 0x000fe4000fffe0ff */
[----:B------:R-:W-:Y:S01]  /*22d0*/  UISETP.NE.AND UP2, UPT, UR36, UR46, UPT ;  /* 0x0000002e2400728c */ /* 0x000fe2000bf45270 */
[----:B------:R3:W-:Y:S01]  /*22e0*/  UTMALDG.5D.IM2COL [UR8], [UR34], UR7 ;  /* 0x00000008220073b4 */ /* 0x0007e20008060007 */
[----:B------:R-:W-:Y:S01]  /*22f0*/  UIADD3 UR28, UPT, UPT, UR22, 0x1, URZ ;  /* 0x00000001161c7890 */ /* 0x000fe2000fffe0ff */
[----:B------:R-:W-:Y:S01]  /*2300*/  UMOV UR44, 0x0 ;  /* 0x00000000002c7882 */ /* 0x000fe20000000000 */
[----:B------:R-:W-:Y:S01]  /*2310*/  UMOV UR45, 0x10000000 ;  /* 0x10000000002d7882 */ /* 0x000fe20000000000 */
[----:B------:R-:W-:Y:S01]  /*2320*/  UMOV UR17, UR9 ;  /* 0x0000000900117c82 */ /* 0x000fe20008000000 */
[----:B------:R-:W-:Y:S02]  /*2330*/  UMOV UR18, UR10 ;  /* 0x0000000a00127c82 */ /* 0x000fe40008000000 */
[----:B------:R4:W-:Y:S03]  /*2340*/  UTMALDG.5D [UR16], [UR32], desc[UR44] ;  /* 0x00002c10200075b4 */ /* 0x0009e60008021000 */
[----:B------:R-:W-:Y:S04]  /*2350*/  @UP2 UIADD3 UR29, UPT, UPT, UR21, URZ, URZ ;  /* 0x000000ff151d2290 */ /* 0x000fe8000fffe0ff */
[----:B------:R-:W-:Y:S11]  /*2360*/  UISETP.NE.AND UP1, UPT, UR29, UR40, UPT ;  /* 0x000000281d00728c */ /* 0x000ff6000bf25270 */
[----:B------:R-:W-:Y:S04]  /*2370*/  @UP1 UIADD3 UR28, UPT, UPT, UR22, URZ, URZ ;  /* 0x000000ff161c1290 */ /* 0x000fe8000fffe0ff */
[----:B------:R-:W-:Y:S02]  /*2380*/  UISETP.NE.AND UP0, UPT, UR28, UR41, UPT ;  /* 0x000000291c00728c */ /* 0x000fe4000bf05270 */
[----:B---3--:R-:W-:Y:S09]  /*2390*/  UIADD3 UR8, UPT, UPT, UR27, 0x1, URZ ;  /* 0x000000011b087890 */ /* 0x008ff2000fffe0ff */
[----:B------:R-:W-:Y:S02]  /*23a0*/  @UP0 UIADD3 UR8, UPT, UPT, UR27, URZ, URZ ;  /* 0x000000ff1b080290 */ /* 0x000fe4000fffe0ff */
[----:B------:R-:W-:Y:S05]  /*23b0*/  UIADD3 UR7, UPT, UPT, UR37, -0x1, URZ ;  /* 0xffffffff25077890 */ /* 0x000fea000fffe0ff */
[----:B------:R-:W-:Y:S01]  /*23c0*/  UMOV UR27, UR8 ;  /* 0x00000008001b7c82 */ /* 0x000fe20008000000 */
[----:B----4-:R-:W-:Y:S02]  /*23d0*/  USEL UR22, UR28, URZ, UP0 ;  /* 0x000000ff1c167287 */ /* 0x010fe40008000000 */
[----:B------:R-:W-:Y:S02]  /*23e0*/  UISETP.GT.U32.AND UP0, UPT, UR37, 0x1, UPT ;  /* 0x000000012500788c */ /* 0x000fe4000bf04070 */
[----:B------:R-:W-:Y:S02]  /*23f0*/  USEL UR20, UR36, URZ, UP2 ;  /* 0x000000ff24147287 */ /* 0x000fe40009000000 */
[----:B------:R-:W-:Y:S01]  /*2400*/  USEL UR21, UR29, URZ, UP1 ;  /* 0x000000ff1d157287 */ /* 0x000fe20008800000 */
[----:B------:R-:W-:Y:S01]  /*2410*/  UMOV UR37, UR7 ;  /* 0x0000000700257c82 */ /* 0x000fe20008000000 */
[----:B------:R-:W-:Y:S03]  /*2420*/  UMOV UR7, UR31 ;  /* 0x0000001f00077c82 */ /* 0x000fe60008000000 */
[----:B-1----:R-:W-:Y:S07]  /*2430*/  BRA.U UP0, `(.L_x_29) ;  /* 0xfffffffd000c7547 */ /* 0x002fee000b83ffff */
.L_x_24:
[----:B------:R-:W-:Y:S01]  /*2440*/  SHF.L.U32 R3, R2, 0x1f, RZ ;  /* 0x0000001f02037819 */ /* 0x000fe200000006ff */
[----:B------:R-:W-:-:S03]  /*2450*/  NOP ;  /* 0x0000000000007918 */ /* 0x000fc60000000000 */
[----:B--2---:R-:W2:Y:S02]  /*2460*/  SYNCS.PHASECHK.TRANS64.TRYWAIT P0, [UR30+0x160], R3 ;  /* 0x00016003ff0075a7 */ /* 0x004ea4000800111e */
[----:B--2---:R-:W-:Y:S05]  /*2470*/  @!P0 BRA `(.L_x_30) ;  /* 0x0000006c00848947 */ /* 0x004fea0003800000 */
.L_x_140:
[----:B------:R-:W2:Y:S01]  /*2480*/  LDS.128 R4, [UR30+0x1a0] ;  /* 0x0001a01eff047984 */ /* 0x000ea20008000c00 */
[----:B------:R-:W-:Y:S02]  /*2490*/  UIADD3 UR4, UPT, UPT, UR30, 0x168, URZ ;  /* 0x000001681e047890 */ /* 0x000fe4000fffe0ff */
[----:B------:R-:W-:Y:S01]  /*24a0*/  UISETP.GE.AND UP0, UPT, UR39, 0x1, UPT ;  /* 0x000000012700788c */ /* 0x000fe2000bf06270 */
[----:B------:R-:W-:Y:S01]  /*24b0*/  @!PT LDS RZ, [RZ] ;  /* 0x00000000fffff984 */ /* 0x000fe20000000800 */
[----:B------:R-:W-:Y:S01]  /*24c0*/  @!PT LDS RZ, [RZ] ;  /* 0x00000000fffff984 */ /* 0x000fe20000000800 */
[----:B------:R-:W-:Y:S01]  /*24d0*/  @!PT LDS RZ, [RZ] ;  /* 0x00000000fffff984 */ /* 0x000fe20000000800 */
[----:B------:R-:W-:Y:S01]  /*24e0*/  @!PT LDS RZ, [RZ] ;  /* 0x00000000fffff984 */ /* 0x000fe20000000800 */
[----:B------:R3:W-:Y:S06]  /*24f0*/  MEMBAR.ALL.CTA ;  /* 0x0000000000007992 */ /* 0x0007ec0000008000 */
[----:B---3--:R-:W3:Y:S01]  /*2500*/  FENCE.VIEW.ASYNC.S ;  /* 0x00000000000073c6 */ /* 0x008ee20000000000 */
[----:B------:R-:W-:-:S09]  /*2510*/  UPRMT UR4, URZ, 0x654, UR4 ;  /* 0x00000654ff047896 */ /* 0x000fd20008000004 */
[----:B---3--:R-:W-:Y:S01]  /*2520*/  SYNCS.ARRIVE.TRANS64.RED.A1T0 RZ, [UR4], RZ ;  /* 0x000000ffffff79a7 */ /* 0x008fe20008100404 */
[----:B--2---:R-:W-:-:S13]  /*2530*/  LOP3.LUT P0, RZ, R6, 0x1, RZ, 0xc0, !PT ;  /* 0x0000000106ff7812 */ /* 0x004fda000780c0ff */
[----:B------:R-:W-:Y:S01]  /*2540*/  VOTEU.ANY UP1, P0 ;  /* 0x0000000000ff7886 */ /* 0x000fe20000020100 */
[----:B------:R-:W-:-:S13]  /*2550*/  PLOP3.LUT P0, PT, PT, PT, UP1, 0x80, 0x8 ;  /* 0x000000000008781c */ /* 0x000fda0003f0f018 */
[----:B-1----:R-:W-:Y:S02]  /*2560*/  @P0 MOV R0, R4 ;  /* 0x0000000400000202 */ /* 0x002fe40000000f00 */
[----:B------:R-:W-:Y:S02]  /*2570*/  @P0 LOP3.LUT R4, R5, 0xffff, RZ, 0xc0, !PT ;  /* 0x0000ffff05040812 */ /* 0x000fe400078ec0ff */
[----:B------:R-:W-:Y:S02]  /*2580*/  @P0 R2UR UR6, R0 ;  /* 0x00000000000602ca */ /* 0x000fe400000e0000 */
[----:B------:R-:W-:-:S11]  /*2590*/  @P0 R2UR UR5, R4 ;  /* 0x00000000040502ca */ /* 0x000fd600000e0000 */
[----:B------:R-:W-:Y:S02]  /*25a0*/  @UP1 UMOV UR49, UR6 ;  /* 0x0000000600311c82 */ /* 0x000fe40008000000 */
[----:B------:R-:W-:Y:S01]  /*25b0*/  @UP1 UMOV UR48, UR5 ;  /* 0x0000000500301c82 */ /* 0x000fe20008000000 */
[----:B------:R-:W-:Y:S05]  /*25c0*/  BRA.U !UP0, `(.L_x_31) ;  /* 0x0000000108d47547 */ /* 0x000fea000b800000 */
[----:B------:R-:W1:Y:S01]  /*25d0*/  LDCU.128 UR16, c[0x0][0xc10] ;  /* 0x00018200ff1077ac */ /* 0x000e620008000c00 */
[----:B------:R-:W2:Y:S01]  /*25e0*/  LDCU UR20, c[0x0][0xc20] ;  /* 0x00018400ff1477ac */ /* 0x000ea20008000800 */
[----:B------:R-:W3:Y:S01]  /*25f0*/  LDCU UR13, c[0x0][0xc0c] ;  /* 0x00018180ff0d77ac */ /* 0x000ee20008000800 */
[----:B------:R-:W4:Y:S01]  /*2600*/  LDCU.64 UR14, c[0x0][0xc28] ;  /* 0x00018500ff0e77ac */ /* 0x000f220008000a00 */
[----:B------:R-:W-:Y:S02]  /*2610*/  UISETP.NE.AND UP3, UPT, UR39, 0x1, UPT ;  /* 0x000000012700788c */ /* 0x000fe4000bf65270 */
[----:B-1----:R-:W-:Y:S02]  /*2620*/  UIMAD.WIDE.U32 UR4, UR52, UR19, URZ ;  /* 0x00000013340472a5 */ /* 0x002fe4000f8e00ff */
[----:B------:R-:W-:Y:S02]  /*2630*/  UIMAD.WIDE.U32 UR6, UR53, UR16, URZ ;  /* 0x00000010350672a5 */ /* 0x000fe4000f8e00ff */
[----:B------:R-:W-:-:S02]  /*2640*/  UISETP.NE.AND UP0, UPT, UR18, 0x1, UPT ;  /* 0x000000011200788c */ /* 0x000fc4000bf05270 */
[----:B------:R-:W-:Y:S01]  /*2650*/  UIMAD.WIDE.U32 UR10, UR48, UR19, URZ ;  /* 0x00000013300a72a5 */ /* 0x000fe2000f8e00ff */
[----:B------:R-:W-:Y:S01]  /*2660*/  UMOV UR4, UR5 ;  /* 0x0000000500047c82 */ /* 0x000fe20008000000 */
[----:B---3--:R-:W-:Y:S02]  /*2670*/  UISETP.NE.AND UP2, UPT, UR13, 0x1, UPT ;  /* 0x000000010d00788c */ /* 0x008fe4000bf45270 */
[----:B--2---:R-:W-:Y:S02]  /*2680*/  USHF.R.U32.HI UR5, URZ, UR20, UR4 ;  /* 0x00000014ff057299 */ /* 0x004fe40008011604 */
[----:B------:R-:W-:Y:S01]  /*2690*/  UIMAD.WIDE.U32 UR8, UR49, UR16, URZ ;  /* 0x00000010310872a5 */ /* 0x000fe2000f8e00ff */
[----:B------:R-:W-:Y:S01]  /*26a0*/  UMOV UR4, UR7 ;  /* 0x0000000700047c82 */ /* 0x000fe20008000000 */
[----:B------:R-:W-:Y:S02]  /*26b0*/  USEL UR5, UR52, UR5, !UP0 ;  /* 0x0000000534057287 */ /* 0x000fe4000c000000 */
[----:B------:R-:W-:-:S02]  /*26c0*/  USHF.R.U32.HI UR4, URZ, UR17, UR4 ;  /* 0x00000011ff047299 */ /* 0x000fc40008011604 */
[----:B----4-:R-:W-:Y:S02]  /*26d0*/  UIMAD.WIDE.U32 UR6, UR5, UR14, URZ ;  /* 0x0000000e050672a5 */ /* 0x010fe4000f8e00ff */
[----:B------:R-:W-:Y:S01]  /*26e0*/  USEL UR12, UR53, UR4, !UP2 ;  /* 0x00000004350c7287 */ /* 0x000fe2000d000000 */
[----:B------:R-:W-:Y:S02]  /*26f0*/  UMOV UR8, UR9 ;  /* 0x0000000900087c82 */ /* 0x000fe40008000000 */
[----:B------:R-:W-:Y:S01]  /*2700*/  UMOV UR4, UR11 ;  /* 0x0000000b00047c82 */ /* 0x000fe20008000000 */
[----:B------:R-:W-:Y:S01]  /*2710*/  UIMAD.WIDE.U32 UR10, UR12, UR14, URZ ;  /* 0x0000000e0c0a72a5 */ /* 0x000fe2000f8e00ff */
[----:B------:R-:W-:Y:S01]  /*2720*/  UMOV UR6, UR7 ;  /* 0x0000000700067c82 */ /* 0x000fe20008000000 */
[----:B------:R-:W-:Y:S02]  /*2730*/  USHF.R.U32.HI UR4, URZ, UR20, UR4 ;  /* 0x00000014ff047299 */ /* 0x000fe40008011604 */
[----:B------:R-:W-:-:S02]  /*2740*/  @UP3 USHF.R.U32.HI UR5, URZ, UR15, UR6 ;  /* 0x0000000fff053299 */ /* 0x000fc40008011606 */
[----:B------:R-:W-:Y:S01]  /*2750*/  USHF.R.U32.HI UR17, URZ, UR17, UR8 ;  /* 0x00000011ff117299 */ /* 0x000fe20008011608 */
[----:B------:R-:W-:Y:S01]  /*2760*/  UMOV UR6, UR11 ;  /* 0x0000000b00067c82 */ /* 0x000fe20008000000 */
[----:B------:R-:W-:Y:S02]  /*2770*/  USEL UR4, UR48, UR4, !UP0 ;  /* 0x0000000430047287 */ /* 0x000fe4000c000000 */
[----:B------:R-:W-:Y:S02]  /*2780*/  @UP3 USHF.R.U32.HI UR12, URZ, UR15, UR6 ;  /* 0x0000000fff0c3299 */ /* 0x000fe40008011606 */
[----:B------:R-:W-:Y:S02]  /*2790*/  UIMAD UR6, UR39, UR5, URZ ;  /* 0x00000005270672a4 */ /* 0x000fe4000f8e02ff */
[----:B------:R-:W-:Y:S02]  /*27a0*/  USEL UR5, UR49, UR17, !UP2 ;  /* 0x0000001131057287 */ /* 0x000fe4000d000000 */
[----:B------:R-:W-:-:S02]  /*27b0*/  UIMAD UR8, UR39, UR12, URZ ;  /* 0x0000000c270872a4 */ /* 0x000fc4000f8e02ff */
[----:B------:R-:W-:Y:S02]  /*27c0*/  UISETP.GE.AND UP0, UPT, UR4, UR6, UPT ;  /* 0x000000060400728c */ /* 0x000fe4000bf06270 */
[----:B------:R-:W-:Y:S02]  /*27d0*/  UIMAD.WIDE.U32 UR6, UR4, UR14, URZ ;  /* 0x0000000e040672a5 */ /* 0x000fe4000f8e00ff */
[----:B------:R-:W-:Y:S02]  /*27e0*/  UISETP.GE.OR UP0, UPT, UR5, UR8, UP0 ;  /* 0x000000080500728c */ /* 0x000fe40008706670 */
[----:B------:R-:W-:Y:S02]  /*27f0*/  UIMAD.WIDE.U32 UR8, UR5, UR14, URZ ;  /* 0x0000000e050872a5 */ /* 0x000fe4000f8e00ff */
[----:B------:R-:W-:Y:S01]  /*2800*/  UIADD3 UR10, UPT, UPT, -UR4, URZ, URZ ;  /* 0x000000ff040a7290 */ /* 0x000fe2000fffe1ff */
[----:B------:R-:W-:Y:S02]  /*2810*/  UMOV UR6, UR7 ;  /* 0x0000000700067c82 */ /* 0x000fe40008000000 */
[----:B------:R-:W-:-:S02]  /*2820*/  USHF.R.U32.HI UR6, URZ, UR15, UR6 ;  /* 0x0000000fff067299 */ /* 0x000fc40008011606 */
[----:B------:R-:W-:Y:S02]  /*2830*/  UIMAD UR10, UR18, UR10, UR48 ;  /* 0x0000000a120a72a4 */ /* 0x000fe4000f8e0230 */
[----:B------:R-:W-:Y:S01]  /*2840*/  USEL UR6, UR4, UR6, !UP3 ;  /* 0x0000000604067287 */ /* 0x000fe2000d800000 */
[----:B------:R-:W-:Y:S01]  /*2850*/  @!UP0 UMOV UR7, UR9 ;  /* 0x0000000900078c82 */ /* 0x000fe20008000000 */
[----:B------:R-:W-:Y:S02]  /*2860*/  UIADD3 UR9, UPT, UPT, -UR5, URZ, URZ ;  /* 0x000000ff05097290 */ /* 0x000fe4000fffe1ff */
[----:B------:R-:W-:Y:S02]  /*2870*/  @!UP0 USHF.R.U32.HI UR7, URZ, UR15, UR7 ;  /* 0x0000000fff078299 */ /* 0x000fe40008011607 */
[----:B------:R-:W-:Y:S02]  /*2880*/  UIADD3 UR8, UPT, UPT, -UR6, URZ, URZ ;  /* 0x000000ff06087290 */ /* 0x000fe4000fffe1ff */
[----:B------:R-:W-:-:S02]  /*2890*/  @!UP0 USEL UR7, UR5, UR7, !UP3 ;  /* 0x0000000705078287 */ /* 0x000fc4000d800000 */
[----:B------:R-:W-:Y:S02]  /*28a0*/  UIMAD UR8, UR39, UR8, UR4 ;  /* 0x00000008270872a4 */ /* 0x000fe4000f8e0204 */
[----:B------:R-:W-:Y:S02]  /*28b0*/  @!UP0 UIADD3 UR6, UPT, UPT, UR6, -UR7, URZ ;  /* 0x8000000706068290 */ /* 0x000fe4000fffe0ff */
[----:B------:R-:W-:Y:S02]  /*28c0*/  @!UP0 UIMAD UR7, UR8, UR12, UR7 ;  /* 0x0000000c080782a4 */ /* 0x000fe4000f8e0207 */
[----:B------:R-:W-:Y:S02]  /*28d0*/  @!UP0 UIMAD UR4, UR39, UR6, UR5 ;  /* 0x00000006270482a4 */ /* 0x000fe4000f8e0205 */
[----:B------:R-:W-:Y:S02]  /*28e0*/  UIMAD UR6, UR13, UR9, UR49 ;  /* 0x000000090d0672a4 */ /* 0x000fe4000f8e0231 */
[----:B------:R-:W-:Y:S01]  /*28f0*/  UIMAD UR48, UR4, UR18, UR10 ;  /* 0x00000012043072a4 */ /* 0x000fe2000f8e020a */
[----:B------:R-:W-:-:S02]  /*2900*/  @!UP0 UMOV UR5, UR7 ;  /* 0x0000000700058c82 */ /* 0x000fc40008000000 */
[----:B------:R-:W-:-:S12]  /*2910*/  UIMAD UR49, UR5, UR13, UR6 ;  /* 0x0000000d053172a4 */ /* 0x000fd8000f8e0206 */
.L_x_31:
        /* <DEDUP_REMOVED lines=20> */
.L_x_32:
[----:B------:R-:W-:Y:S01]  /*2a60*/  R2UR UR5, R45 ;  /* 0x000000002d0572ca */ /* 0x000fe200000e0000 */
[----:B------:R-:W-:Y:S01]  /*2a70*/  UMOV UR36, UR38 ;  /* 0x0000002600247c82 */ /* 0x000fe20008000000 */
[----:B------:R-:W-:Y:S02]  /*2a80*/  R2UR UR4, R44 ;  /* 0x000000002c0472ca */ /* 0x000fe400000e0000 */
[----:B------:R-:W-:Y:S02]  /*2a90*/  PLOP3.LUT P1, PT, PT, PT, PT, 0x80, 0x8 ;  /* 0x000000000008781c */ /* 0x000fe40003f2f070 */
[----:B------:R-:W-:-:S07]  /*2aa0*/  LOP3.LUT R2, R2, 0x1, RZ, 0x3c, !PT ;  /* 0x0000000102027812 */ /* 0x000fce00078e3cff */
[----:B------:R-:W-:Y:S02]  /*2ab0*/  UIADD3 UR51, UPT, UPT, UR49, UR5, URZ ;  /* 0x0000000531337290 */ /* 0x000fe4000fffe0ff */
[----:B------:R-:W-:Y:S01]  /*2ac0*/  UIADD3 UR24, UPT, UPT, UR48, UR4, URZ ;  /* 0x0000000430187290 */ /* 0x000fe2000fffe0ff */
[----:B------:R-:W-:Y:S11]  /*2ad0*/  BRA.U UP1, `(.L_x_33) ;  /* 0xffffffe901d87547 */ /* 0x000ff6000b83ffff */
[----:B------:R-:W-:Y:S01]  /*2ae0*/  UIADD3 UR30, UPT, UPT, UR30, 0x88, URZ ;  /* 0x000000881e1e7890 */ /* 0x000fe2000fffe0ff */
[----:B------:R-:W-:-:S03]  /*2af0*/  MOV R2, UR26 ;  /* 0x0000001a00027c02 */ /* 0x000fc60008000f00 */
[----:B------:R-:W-:Y:S01]  /*2b00*/  ULEA UR4, UR31, UR30, 0x3 ;  /* 0x0000001e1f047291 */ /* 0x000fe2000f8e18ff */
[----:B------:R-:W-:-:S08]  /*2b10*/  SHF.L.U32 R2, R2, 0x1f, RZ ;  /* 0x0000001f02027819 */ /* 0x000fd000000006ff */
[----:B------:R-:W1:Y:S02]  /*2b20*/  SYNCS.PHASECHK.TRANS64.TRYWAIT P0, [UR4], R2 ;  /* 0x00000002ff0075a7 */ /* 0x000e640008001104 */
[----:B-1----:R-:W-:Y:S05]  /*2b30*/  @!P0 BRA `(.L_x_34) ;  /* 0x0000006400ec8947 */ /* 0x002fea0003800000 */
.L_x_142:
[----:B------:R-:W-:-:S04]  /*2b40*/  UIADD3 UR4, UPT, UPT, UR31, 0x1, URZ ;  /* 0x000000011f047890 */ /* 0x000fc8000fffe0ff */
[----:B------:R-:W-:-:S04]  /*2b50*/  UISETP.NE.AND UP0, UPT, UR4, 0x11, UPT ;  /* 0x000000110400788c */ /* 0x000fc8000bf05270 */
[----:B------:R-:W-:Y:S02]  /*2b60*/  USEL UR5, URZ, 0x1, UP0 ;  /* 0x00000001ff057887 */ /* 0x000fe40008000000 */
[----:B------:R-:W-:Y:S02]  /*2b70*/  USEL UR4, UR4, URZ, UP0 ;  /* 0x000000ff04047287 */ /* 0x000fe40008000000 */
[----:B------:R-:W-:Y:S02]  /*2b80*/  ULOP3.LUT UR6, UR26, UR5, URZ, 0x3c, !UPT ;  /* 0x000000051a067292 */ /* 0x000fe4000f8e3cff */
[----:B------:R-:W-:-:S04]  /*2b90*/  ULEA UR5, UR4, UR30, 0x3 ;  /* 0x0000001e04057291 */ /* 0x000fc8000f8e18ff */
[----:B-1----:R-:W-:-:S04]  /*2ba0*/  MOV R2, UR6 ;  /* 0x0000000600027c02 */ /* 0x002fc80008000f00 */
[----:B------:R-:W-:-:S04]  /*2bb0*/  SHF.L.U32 R2, R2, 0x1f, RZ ;  /* 0x0000001f02027819 */ /* 0x000fc800000006ff */
[----:B------:R-:W1:Y:S02]  /*2bc0*/  SYNCS.PHASECHK.TRANS64.TRYWAIT P0, [UR5], R2 ;  /* 0x00000002ff0075a7 */ /* 0x000e640008001105 */
[----:B-1----:R-:W-:Y:S05]  /*2bd0*/  @!P0 BRA `(.L_x_35) ;  /* 0x0000006400dc8947 */ /* 0x002fea0003800000 */
.L_x_144:
        /* <DEDUP_REMOVED lines=10> */
.L_x_146:
        /* <DEDUP_REMOVED lines=10> */
.L_x_148:
        /* <DEDUP_REMOVED lines=10> */
.L_x_150:
        /* <DEDUP_REMOVED lines=10> */
.L_x_152:
        /* <DEDUP_REMOVED lines=10> */
.L_x_154:
        /* <DEDUP_REMOVED lines=10> */
.L_x_156:
        /* <DEDUP_REMOVED lines=10> */
.L_x_158:
        /* <DEDUP_REMOVED lines=10> */
.L_x_160:
        /* <DEDUP_REMOVED lines=10> */
.L_x_162:
        /* <DEDUP_REMOVED lines=10> */
.L_x_164:
        /* <DEDUP_REMOVED lines=10> */
.L_x_166:
        /* <DEDUP_REMOVED lines=10> */
.L_x_168:
        /* <DEDUP_REMOVED lines=10> */
.L_x_170:
        /* <DEDUP_REMOVED lines=10> */
.L_x_172:
[----:B------:R-:W-:-:S04]  /*34a0*/  UIADD3 UR4, UPT, UPT, UR4, 0x1, URZ ;  /* 0x0000000104047890 */ /* 0x000fc8000fffe0ff */
[----:B------:R-:W-:-:S04]  /*34b0*/  UISETP.NE.AND UP0, UPT, UR4, 0x11, UPT ;  /* 0x000000110400788c */ /* 0x000fc8000bf05270 */
[----:B------:R-:W-:Y:S02]  /*34c0*/  USEL UR5, URZ, 0x1, UP0 ;  /* 0x00000001ff057887 */ /* 0x000fe40008000000 */
[----:B------:R-:W-:Y:S02]  /*34d0*/  USEL UR4, UR4, URZ, UP0 ;  /* 0x000000ff04047287 */ /* 0x000fe40008000000 */
[----:B------:R-:W-:Y:S02]  /*34e0*/  ULOP3.LUT UR5, UR6, UR5, URZ, 0x3c, !UPT ;  /* 0x0000000506057292 */ /* 0x000fe4000f8e3cff */
[----:B------:R-:W-:-:S04]  /*34f0*/  ULEA UR4, UR4, UR30, 0x3 ;  /* 0x0000001e04047291 */ /* 0x000fc8000f8e18ff */
[----:B-1----:R-:W-:Y:S02]  /*3500*/  IMAD.U32 R2, RZ, RZ, UR5 ;  /* 0x00000005ff027e24 */ /* 0x002fe4000f8e00ff */
[----:B------:R-:W-:-:S03]  /*3510*/  MOV R0, UR4 ;  /* 0x0000000400007c02 */ /* 0x000fc60008000f00 */
[----:B------:R-:W-:-:S07]  /*3520*/  SHF.L.U32 R2, R2, 0x1f, RZ ;  /* 0x0000001f02027819 */ /* 0x000fce00000006ff */
.L_x_50:
[----:B-1----:R1:W2:Y:S02]  /*3530*/  SYNCS.PHASECHK.TRANS64.TRYWAIT P0, [R0+URZ], R2 ;  /* 0x00000002000075a7 */ /* 0x0022a400080011ff */
[----:B--2---:R-:W-:Y:S05]  /*3540*/  @!P0 NANOSLEEP.SYNCS 0x989680 ;  /* 0x009896800000895d */ /* 0x004fea0003900000 */
[----:B------:R-:W2:Y:S02]  /*3550*/  @!P0 SYNCS.PHASECHK.TRANS64 P0, [R0+URZ], R2 ;  /* 0x00000002000085a7 */ /* 0x000ea400080010ff */
[----:B--2---:R-:W-:Y:S05]  /*3560*/  @P0 EXIT ;  /* 0x000000000000094d */ /* 0x004fea0003800000 */
[----:B------:R-:W-:Y:S05]  /*3570*/  BRA `(.L_x_50) ;  /* 0xfffffffc00ec7947 */ /* 0x000fea000383ffff */
.L_x_17:
[----:B------:R-:W2:Y:S02]  /*3580*/  S2UR UR4, SR_CgaCtaId ;  /* 0x00000000000479c3 */ /* 0x000ea40000008800 */
[----:B--2---:R-:W-:-:S04]  /*3590*/  UISETP.NE.AND UP0, UPT, UR4, URZ, UPT ;  /* 0x000000ff0400728c */ /* 0x004fc8000bf05270 */
[----:B------:R-:W-:-:S09]  /*35a0*/  UISETP.NE.OR UP0, UPT, UR18, 0x1, UP0 ;  /* 0x000000011200788c */ /* 0x000fd20008705670 */
[----:B------:R-:W-:Y:S05]  /*35b0*/  BRA.U UP0, `(.L_x_51) ;  /* 0x0000000100b47547 */ /* 0x000fea000b800000 */
[----:B------:R-:W2:Y:S01]  /*35c0*/  S2UR UR5, SR_CgaCtaId ;  /* 0x00000000000579c3 */ /* 0x000ea20000008800 */
[----:B------:R-:W-:Y:S01]  /*35d0*/  UMOV UR4, 0x400 ;  /* 0x0000040000047882 */ /* 0x000fe20000000000 */
[----:B------:R-:W-:Y:S01]  /*35e0*/  HFMA2 R3, -RZ, RZ, 0, 5.9604644775390625e-08 ;  /* 0x00000001ff037431 */ /* 0x000fe200000001ff */
[----:B------:R-:W-:Y:S01]  /*35f0*/  ISETP.NE.AND P0, PT, R0, RZ, PT ;  /* 0x000000ff0000720c */ /* 0x000fe20003f05270 */
[----:B------:R-:W-:Y:S01]  /*3600*/  IMAD.MOV.U32 R8, RZ, RZ, RZ ;  /* 0x000000ffff087224 */ /* 0x000fe200078e00ff */
[----:B--2---:R-:W-:-:S04]  /*3610*/  ULEA UR4, UR5, UR4, 0x18 ;  /* 0x0000000405047291 */ /* 0x004fc8000f8ec0ff */
[----:B------:R-:W-:Y:S02]  /*3620*/  UIADD3 UR5, UPT, UPT, UR4, 0x168, URZ ;  /* 0x0000016804057890 */ /* 0x000fe4000fffe0ff */
[----:B------:R-:W-:Y:S02]  /*3630*/  UIADD3 UR8, UPT, UPT, UR4, 0x160, URZ ;  /* 0x0000016004087890 */ /* 0x000fe4000fffe0ff */
[----:B------:R-:W-:-:S12]  /*3640*/  UPRMT UR5, URZ, 0x654, UR5 ;  /* 0x00000654ff057896 */ /* 0x000fd80008000005 */
.L_x_54:
[----:B------:R-:W-:Y:S01]  /*3650*/  SHF.L.U32 R6, R3, 0x1f, RZ ;  /* 0x0000001f03067819 */ /* 0x000fe200000006ff */
[----:B------:R-:W-:Y:S02]  /*3660*/  IMAD.U32 R4, RZ, RZ, UR8 ;  /* 0x00000008ff047e24 */ /* 0x000fe4000f8e00ff */
[----:B------:R-:W-:Y:S01]  /*3670*/  @!P0 IMAD.MOV.U32 R5, RZ, RZ, 0x10 ;  /* 0x00000010ff058424 */ /* 0x000fe200078e00ff */
[----:B------:R-:W2:Y:S02]  /*3680*/  SYNCS.PHASECHK.TRANS64.TRYWAIT P1, [UR4+0x168], R6 ;  /* 0x00016806ff0075a7 */ /* 0x000ea40008021104 */
[----:B------:R-:W-:-:S04]  /*3690*/  PRMT R4, R0, 0x654, R4 ;  /* 0x0000065400047816 */ /* 0x000fc80000000004 */
[----:B------:R-:W-:Y:S01]  /*36a0*/  SEL R2, R4, R2, !P0 ;  /* 0x0000000204027207 */ /* 0x000fe20004000000 */
[----:B--2---:R-:W-:Y:S06]  /*36b0*/  @!P1 BRA `(.L_x_52) ;  /* 0x00000060008c9947 */ /* 0x004fec0003800000 */
.L_x_174:
[----:B------:R-:W-:Y:S01]  /*36c0*/  UIADD3 UR6, UPT, UPT, UR4, 0x1a0, URZ ;  /* 0x000001a004067890 */ /* 0x000fe2000fffe0ff */
[----:B------:R3:W-:Y:S01]  /*36d0*/  @!P0 SYNCS.ARRIVE.TRANS64.RED RZ, [R2+URZ], R5 ;  /* 0x0000000502ff89a7 */ /* 0x0007e200080004ff */
[----:B------:R-:W-:Y:S01]  /*36e0*/  UIADD3 UR7, UPT, UPT, UR4, 0x160, URZ ;  /* 0x0000016004077890 */ /* 0x000fe2000fffe0ff */
[----:B------:R-:W-:-:S08]  /*36f0*/  LOP3.LUT R3, R3, 0x1, RZ, 0x3c, !PT ;  /* 0x0000000103037812 */ /* 0x000fd000078e3cff */
[----:B------:R-:W-:Y:S06]  /*3700*/  UGETNEXTWORKID.BROADCAST [UR6], [UR7] ;  /* 0x00000000060073ca */ /* 0x000fec0008000100 */
[----:B---3--:R-:W-:-:S04]  /*3710*/  SHF.L.U32 R5, R8, 0x1f, RZ ;  /* 0x0000001f08057819 */ /* 0x008fc800000006ff */
[----:B------:R-:W3:Y:S02]  /*3720*/  SYNCS.PHASECHK.TRANS64.TRYWAIT P1, [UR4+0x160], R5 ;  /* 0x00016005ff0075a7 */ /* 0x000ee40008021104 */
[----:B---3--:R-:W-:Y:S05]  /*3730*/  @!P1 BRA `(.L_x_53) ;  /* 0x0000006000849947 */ /* 0x008fea0003800000 */
.L_x_176:
[----:B--2---:R-:W2:Y:S01]  /*3740*/  LDS.128 R4, [UR4+0x1a0] ;  /* 0x0001a004ff047984 */ /* 0x004ea20008000c00 */
[----:B------:R-:W-:Y:S01]  /*3750*/  LOP3.LUT R8, R8, 0x1, RZ, 0x3c, !PT ;  /* 0x0000000108087812 */ /* 0x000fe200078e3cff */
[----:B------:R-:W-:Y:S01]  /*3760*/  @!PT LDS RZ, [RZ] ;  /* 0x00000000fffff984 */ /* 0x000fe20000000800 */
[----:B------:R-:W-:Y:S01]  /*3770*/  @!PT LDS RZ, [RZ] ;  /* 0x00000000fffff984 */ /* 0x000fe20000000800 */
[----:B------:R-:W-:Y:S01]  /*3780*/  @!PT LDS RZ, [RZ] ;  /* 0x00000000fffff984 */ /* 0x000fe20000000800 */
[----:B------:R-:W-:Y:S01]  /*3790*/  @!PT LDS RZ, [RZ] ;  /* 0x00000000fffff984 */ /* 0x000fe20000000800 */
[----:B------:R3:W-:Y:S06]  /*37a0*/  MEMBAR.ALL.CTA ;  /* 0x0000000000007992 */ /* 0x0007ec0000008000 */
[----:B---3--:R-:W3:Y:S02]  /*37b0*/  FENCE.VIEW.ASYNC.S ;  /* 0x00000000000073c6 */ /* 0x008ee40000000000 */
[----:B---3--:R-:W-:Y:S01]  /*37c0*/  SYNCS.ARRIVE.TRANS64.RED.A1T0 RZ, [UR5], RZ ;  /* 0x000000ffffff79a7 */ /* 0x008fe20008100405 */
[----:B--2---:R-:W-:-:S13]  /*37d0*/  LOP3.LUT P1, RZ, R6, 0x1, RZ, 0xc0, !PT ;  /* 0x0000000106ff7812 */ /* 0x004fda000782c0ff */
[----:B------:R-:W-:Y:S05]  /*37e0*/  @P1 BRA `(.L_x_54) ;  /* 0xfffffffc00981947 */ /* 0x000fea000383ffff */
[----:B------:R-:W-:-:S04]  /*37f0*/  SHF.L.U32 R0, R3, 0x1f, RZ ;  /* 0x0000001f03007819 */ /* 0x000fc800000006ff */
[----:B------:R-:W2:Y:S02]  /*3800*/  SYNCS.PHASECHK.TRANS64 P0, [UR4+0x168], R0 ;  /* 0x00016800ff0075a7 */ /* 0x000ea40008001004 */
[----:B-12---:R-:W-:Y:S05]  /*3810*/  @P0 EXIT ;  /* 0x000000000000094d */ /* 0x006fea0003800000 */
[----:B------:R-:W-:-:S07]  /*3820*/  MOV R0, UR4 ;  /* 0x0000000400007c02 */ /* 0x000fce0008000f00 */
.L_x_55:
[----:B-1----:R-:W-:-:S04]  /*3830*/  SHF.L.U32 R2, R3, 0x1f, RZ ;  /* 0x0000001f03027819 */ /* 0x002fc800000006ff */
[----:B------:R1:W2:Y:S03]  /*3840*/  SYNCS.PHASECHK.TRANS64.TRYWAIT P0, [R0+URZ+0x168], R2 ;  /* 0x00016802000075a7 */ /* 0x0002a600080011ff */
[----:B--2---:R-:W-:Y:S05]  /*3850*/  @!P0 NANOSLEEP.SYNCS 0x989680 ;  /* 0x009896800000895d */ /* 0x004fea0003900000 */
[----:B------:R-:W2:Y:S02]  /*3860*/  @!P0 SYNCS.PHASECHK.TRANS64 P0, [R0+URZ+0x168], R2 ;  /* 0x00016802000085a7 */ /* 0x000ea400080010ff */
[----:B--2---:R-:W-:Y:S05]  /*3870*/  @P0 EXIT ;  /* 0x000000000000094d */ /* 0x004fea0003800000 */
[----:B------:R-:W-:Y:S05]  /*3880*/  BRA `(.L_x_55) ;  /* 0xfffffffc00e87947 */ /* 0x000fea000383ffff */
.L_x_51:
[----:B------:R-:W-:-:S09]  /*3890*/  UISETP.NE.AND UP0, UPT, UR18, URZ, UPT ;  /* 0x000000ff1200728c */ /* 0x000fd2000bf05270 */
[----:B------:R-:W-:Y:S05]  /*38a0*/  BRA.U UP0, `(.L_x_56) ;  /* 0x0000000d00487547 */ /* 0x000fea000b800000 */
[----:B------:R-:W2:Y:S01]  /*38b0*/  S2UR UR7, SR_CgaCtaId ;  /* 0x00000000000779c3 */ /* 0x000ea20000008800 */
[----:B------:R-:W-:Y:S01]  /*38c0*/  UMOV UR4, 0x40 ;  /* 0x0000004000047882 */ /* 0x000fe20000000000 */
[----:B------:R-:W-:Y:S01]  /*38d0*/  NOP ;  /* 0x0000000000007918 */ /* 0x000fe20000000000 */
[----:B------:R-:W-:Y:S01]  /*38e0*/  UMOV UR6, 0x400 ;  /* 0x0000040000067882 */ /* 0x000fe20000000000 */
[----:B--2---:R-:W-:Y:S02]  /*38f0*/  ULEA UR5, UR7, UR4, 0x18 ;  /* 0x0000000407057291 */ /* 0x004fe4000f8ec0ff */
[----:B------:R-:W-:-:S07]  /*3900*/  ULEA UR6, UR7, UR6, 0x18 ;  /* 0x0000000607067291 */ /* 0x000fce000f8ec0ff */
[----:B------:R-:W2:Y:S02]  /*3910*/  LDS.U8 R0, [UR5+0x1c] ;  /* 0x00001c05ff007984 */ /* 0x000ea40008000000 */
[----:B--2---:R-:W-:-:S13]  /*3920*/  ISETP.NE.AND P0, PT, R0, RZ, PT ;  /* 0x000000ff0000720c */ /* 0x004fda0003f05270 */
[----:B------:R-:W-:Y:S05]  /*3930*/  @P0 BRA `(.L_x_57) ;  /* 0x0000000000580947 */ /* 0x000fea0003800000 */
[----:B------:R-:W-:-:S13]  /*3940*/  ELECT P0, URZ, PT ;  /* 0x0000000000ff782f */ /* 0x000fda0003800000 */
[----:B------:R-:W-:Y:S05]  /*3950*/  @!P0 BRA `(.L_x_58) ;  /* 0x0000000000608947 */ /* 0x000fea0003800000 */
[----:B------:R-:W-:Y:S01]  /*3960*/  UMOV UR4, 0x10 ;  /* 0x0000001000047882 */ /* 0x000fe20000000000 */
[----:B------:R-:W-:Y:S01]  /*3970*/  HFMA2 R0, -RZ, RZ, 0, 5.9604644775390625e-08 ;  /* 0x00000001ff007431 */ /* 0x000fe200000001ff */
[----:B------:R-:W-:-:S03]  /*3980*/  MOV R2, 0xffff ;  /* 0x0000ffff00027802 */ /* 0x000fc60000000f00 */
[----:B------:R-:W-:Y:S04]  /*3990*/  DEPBAR.LE SB2, 0x36 ;  /* 0x0000ad800000791a */ /* 0x000fe80000000000 */
[----:B------:R-:W2:Y:S02]  /*39a0*/  UTCATOMSWS.FIND_AND_SET.ALIGN UP0, UR4, UR4 ;  /* 0x00000004000475e3 */ /* 0x000ea40008000800 */
[----:B--2---:R-:W-:Y:S01]  /*39b0*/  MOV R3, UR4 ;  /* 0x0000000400037c02 */ /* 0x004fe20008000f00 */
[----:B------:R-:W-:Y:S06]  /*39c0*/  BRA.U UP0, `(.L_x_59) ;  /* 0x0000000100187547 */ /* 0x000fec000b800000 */
.L_x_60:
[----:B------:R-:W-:Y:S05]  /*39d0*/  NANOSLEEP 0x64 ;  /* 0x000000640000795d */ /* 0x000fea0003800000 */
[----:B------:R-:W-:-:S05]  /*39e0*/  UMOV UR4, 0x10 ;  /* 0x0000001000047882 */ /* 0x000fca0000000000 */
[----:B------:R-:W-:Y:S04]  /*39f0*/  DEPBAR.LE SB2, 0x36 ;  /* 0x0000ad800000791a */ /* 0x000fe80000000000 */
[----:B------:R-:W2:Y:S02]  /*3a00*/  UTCATOMSWS.FIND_AND_SET.ALIGN UP0, UR4, UR4 ;  /* 0x00000004000475e3 */ /* 0x000ea40008000800 */
[----:B--2---:R-:W-:Y:S01]  /*3a10*/  MOV R3, UR4 ;  /* 0x0000000400037c02 */ /* 0x004fe20008000f00 */
[----:B------:R-:W-:Y:S05]  /*3a20*/  BRA.U !UP0, `(.L_x_60) ;  /* 0xfffffffd08e87547 */ /* 0x000fea000b83ffff */
.L_x_59:
[-C--:B------:R-:W-:Y:S02]  /*3a30*/  SHF.L.U32 R2, R2, R3.reuse, RZ ;  /* 0x0000000302027219 */ /* 0x080fe400000006ff */
[----:B------:R-:W-:Y:S01]  /*3a40*/  SHF.L.U32 R0, R0, R3, RZ ;  /* 0x0000000300007219 */ /* 0x000fe200000006ff */
[----:B------:R-:W-:Y:S02]  /*3a50*/  IMAD.SHL.U32 R3, R3, 0x20, RZ ;  /* 0x0000002003037824 */ /* 0x000fe400078e00ff */
[----:B------:R2:W-:Y:S04]  /*3a60*/  ATOMS.OR RZ, [UR5+0x14], R2 ;  /* 0x00001402ffff798c */ /* 0x0005e8000b000005 */
[----:B------:R2:W-:Y:S04]  /*3a70*/  ATOMS.OR RZ, [UR5+0x18], R0 ;  /* 0x00001800ffff798c */ /* 0x0005e8000b000005 */
[----:B------:R2:W-:Y:S01]  /*3a80*/  STS [UR6+0x1b0], R3 ;  /* 0x0001b003ff007988 */ /* 0x0005e20008000806 */
[----:B------:R-:W-:Y:S05]  /*3a90*/  BRA `(.L_x_58) ;  /* 0x0000000000107947 */ /* 0x000fea0003800000 */
.L_x_57:
[----:B------:R-:W-:Y:S02]  /*3aa0*/  MOV R0, 0xffffffff ;  /* 0xffffffff00007802 */ /* 0x000fe40000000f00 */
[----:B------:R-:W-:-:S03]  /*3ab0*/  MOV R2, 0x3ae0 ;  /* 0x00003ae000027802 */ /* 0x000fc60000000f00 */
[----:B------:R2:W-:Y:S04]  /*3ac0*/  STS [UR6+0x1b0], R0 ;  /* 0x0001b000ff007988 */ /* 0x0005e80008000806 */
[----:B-12--5:R-:W-:Y:S05]  /*3ad0*/  CALL.REL.NOINC `($__internal_1_$__cuda_sm10x_tcgen05_guardrail_trap_phase_invalid_during_alloc) ;  /* 0x0000006400907944 */ /* 0x026fea0003c00000 */
.L_x_58:
[----:B------:R-:W-:Y:S05]  /*3ae0*/  WARPSYNC.ALL ;  /* 0x0000000000007948 */ /* 0x000fea0003800000 */
[----:B------:R-:W3:Y:S01]  /*3af0*/  S2UR UR4, SR_CgaCtaId ;  /* 0x00000000000479c3 */ /* 0x000ee20000008800 */
[----:B------:R-:W-:Y:S01]  /*3b00*/  UMOV UR18, 0x400 ;  /* 0x0000040000127882 */ /* 0x000fe20000000000 */
[----:B------:R-:W-:-:S06]  /*3b10*/  NOP ;  /* 0x0000000000007918 */ /* 0x000fcc0000000000 */
[----:B------:R-:W-:Y:S06]  /*3b20*/  BAR.ARV 0x6, 0xa0 ;  /* 0x0182800000007b1d */ /* 0x000fec0000002000 */
[----:B------:R-:W4:Y:S01]  /*3b30*/  LDCU.64 UR6, c[0x0][0x388] ;  /* 0x00007100ff0677ac */ /* 0x000f220008000a00 */
[----:B------:R-:W-:Y:S01]  /*3b40*/  IMAD.MOV.U32 R8, RZ, RZ, 0x1 ;  /* 0x00000001ff087424 */ /* 0x000fe200078e00ff */
[----:B------:R-:W1:Y:S01]  /*3b50*/  LDCU.64 UR8, c[0x0][0x390] ;  /* 0x00007200ff0877ac */ /* 0x000e620008000a00 */
[----:B------:R-:W-:Y:S01]  /*3b60*/  UMOV UR21, URZ ;  /* 0x000000ff00157c82 */ /* 0x000fe20008000000 */
[----:B------:R-:W-:Y:S01]  /*3b70*/  UMOV UR17, URZ ;  /* 0x000000ff00117c82 */ /* 0x000fe20008000000 */
[----:B---3--:R-:W-:Y:S01]  /*3b80*/  ULEA UR18, UR4, UR18, 0x18 ;  /* 0x0000001204127291 */ /* 0x008fe2000f8ec0ff */
[----:B------:R-:W-:Y:S01]  /*3b90*/  UMOV UR26, 0x0 ;  /* 0x00000000001a7882 */ /* 0x000fe20000000000 */
[----:B------:R-:W-:Y:S01]  /*3ba0*/  UMOV UR27, 0x4200010 ;  /* 0x04200010001b7882 */ /* 0x000fe20000000000 */
[----:B------:R-:W-:Y:S01]  /*3bb0*/  UMOV UR24, 0x0 ;  /* 0x0000000000187882 */ /* 0x000fe20000000000 */
[----:B------:R-:W-:Y:S01]  /*3bc0*/  UMOV UR25, 0x4200010 ;  /* 0x0420001000197882 */ /* 0x000fe20000000000 */
[----:B----4-:R-:W-:-:S04]  /*3bd0*/  UIADD3 UR4, UPT, UPT, UR6, 0x1f, URZ ;  /* 0x0000001f06047890 */ /* 0x010fc8000fffe0ff */
[----:B------:R-:W2:Y:S01]  /*3be0*/  LDS R9, [UR18+0x1b0] ;  /* 0x0001b012ff097984 */ /* 0x000ea20008000800 */
[----:B------:R-:W-:Y:S02]  /*3bf0*/  UIADD3 UR6, UPT, UPT, UR18, 0x4400, URZ ;  /* 0x0000440012067890 */ /* 0x000fe4000fffe0ff */
[----:B------:R-:W-:Y:S02]  /*3c00*/  USHF.R.S32.HI UR5, URZ, 0x1f, UR4 ;  /* 0x0000001fff057899 */ /* 0x000fe40008011404 */
[----:B------:R-:W-:Y:S02]  /*3c10*/  USHF.R.U32.HI UR6, URZ, 0x4, UR6 ;  /* 0x00000004ff067899 */ /* 0x000fe40008011606 */
[----:B------:R-:W-:Y:S02]  /*3c20*/  ULEA.HI UR4, UR5, UR4, URZ, 0x5 ;  /* 0x0000000405047291 */ /* 0x000fe4000f8f28ff */
[----:B------:R-:W-:Y:S02]  /*3c30*/  UIADD3 UR5, UPT, UPT, UR18, 0x15400, URZ ;  /* 0x0001540012057890 */ /* 0x000fe4000fffe0ff */
[----:B------:R-:W-:-:S02]  /*3c40*/  USHF.R.S32.HI UR4, URZ, 0x5, UR4 ;  /* 0x00000005ff047899 */ /* 0x000fc40008011404 */
[----:B------:R-:W-:Y:S02]  /*3c50*/  USHF.R.U32.HI UR5, URZ, 0x4, UR5 ;  /* 0x00000004ff057899 */ /* 0x000fe40008011605 */
[----:B------:R-:W-:Y:S02]  /*3c60*/  UIMAD UR4, UR4, UR7, URZ ;  /* 0x00000007040472a4 */ /* 0x000fe4000f8e02ff */
[----:B------:R-:W-:Y:S02]  /*3c70*/  ULOP3.LUT UR6, UR6, 0x3fff, URZ, 0xc0, !UPT ;  /* 0x00003fff06067892 */ /* 0x000fe4000f8ec0ff */
[----:B-1----:R-:W-:Y:S02]  /*3c80*/  UIMAD UR4, UR4, UR8, URZ ;  /* 0x00000008040472a4 */ /* 0x002fe4000f8e02ff */
[----:B------:R-:W-:Y:S02]  /*3c90*/  ULOP3.LUT UR5, UR5, 0x3fff, URZ, 0xc0, !UPT ;  /* 0x00003fff05057892 */ /* 0x000fe4000f8ec0ff */
[----:B------:R-:W-:-:S02]  /*3ca0*/  UIMAD UR7, UR4, UR9, URZ ;  /* 0x00000009040772a4 */ /* 0x000fc4000f8e02ff */
[----:B------:R-:W-:Y:S02]  /*3cb0*/  UIADD3 UR4, UPT, UPT, UR18, 0x168, URZ ;  /* 0x0000016812047890 */ /* 0x000fe4000fffe0ff */
[----:B------:R-:W-:Y:S02]  /*3cc0*/  ULOP3.LUT UR19, UR6, 0x10000, URZ, 0xfc, !UPT ;  /* 0x0001000006137892 */ /* 0x000fe4000f8efcff */
[----:B------:R-:W-:Y:S02]  /*3cd0*/  UPRMT UR23, URZ, 0x654, UR4 ;  /* 0x00000654ff177896 */ /* 0x000fe40008000004 */
[----:B------:R-:W-:Y:S02]  /*3ce0*/  ULOP3.LUT UR20, UR5, 0x10000, URZ, 0xfc, !UPT ;  /* 0x0001000005147892 */ /* 0x000fe4000f8efcff */
[----:B------:R-:W-:Y:S02]  /*3cf0*/  UIADD3 UR28, UPT, UPT, UR7, -0x1, URZ ;  /* 0xffffffff071c7890 */ /* 0x000fe4000fffe0ff */
[----:B------:R-:W-:Y:S01]  /*3d00*/  UISETP.GE.AND UP3, UPT, UR7, 0x1, UPT ;  /* 0x000000010700788c */ /* 0x000fe2000bf66270 */
[C---:B--2---:R-:W-:Y:S01]  /*3d10*/  VIADD R3, R9.reuse, 0x80 ;  /* 0x0000008009037836 */ /* 0x044fe20000000000 */
[----:B------:R-:W-:-:S04]  /*3d20*/  LOP3.LUT R2, R9, 0xffff, RZ, 0xc0, !PT ;  /* 0x0000ffff09027812 */ /* 0x000fc800078ec0ff */
[----:B------:R-:W-:-:S05]  /*3d30*/  LOP3.LUT R3, R3, 0xffff, RZ, 0xc0, !PT ;  /* 0x0000ffff03037812 */ /* 0x000fca00078ec0ff */
[----:B------:R1:W-:Y:S02]  /*3d40*/  STL.64 [R1], R2 ;  /* 0x0000000201007387 */ /* 0x0003e40000100a00 */
[----:B-1----:R-:W-:-:S07]  /*3d50*/  CS2R R2, SRZ ;  /* 0x0000000000027805 */ /* 0x002fce000001ff00 */
.L_x_67:
[----:B-1----:R-:W-:-:S04]  /*3d60*/  SHF.L.U32 R4, R3, 0x1f, RZ ;  /* 0x0000001f03047819 */ /* 0x002fc800000006ff */
[----:B------:R-:W1:Y:S02]  /*3d70*/  SYNCS.PHASECHK.TRANS64.TRYWAIT P0, [UR18+0x160], R4 ;  /* 0x00016004ff0075a7 */ /* 0x000e640008001112 */
[----:B-12-4-:R-:W-:Y:S05]  /*3d80*/  @!P0 BRA `(.L_x_61) ;  /* 0x0000005c00088947 */ /* 0x016fea0003800000 */
.L_x_178:
[----:B-1----:R-:W1:Y:S01]  /*3d90*/  LDS.128 R4, [UR18+0x1a0] ;  /* 0x0001a012ff047984 */ /* 0x002e620008000c00 */
[----:B------:R-:W-:Y:S01]  /*3da0*/  ULEA UR22, UR21, UR18, 0x3 ;  /* 0x0000001215167291 */ /* 0x000fe2000f8e18ff */
[----:B------:R-:W-:Y:S01]  /*3db0*/  SHF.L.U32 R0, R8, 0x1f, RZ ;  /* 0x0000001f08007819 */ /* 0x000fe200000006ff */
[----:B------:R-:W-:Y:S01]  /*3dc0*/  @!PT LDS RZ, [RZ] ;  /* 0x00000000fffff984 */ /* 0x000fe20000000800 */
[----:B------:R-:W-:Y:S01]  /*3dd0*/  @!PT LDS RZ, [RZ] ;  /* 0x00000000fffff984 */ /* 0x000fe20000000800 */
[----:B------:R-:W-:Y:S01]  /*3de0*/  @!PT LDS RZ, [RZ] ;  /* 0x00000000fffff984 */ /* 0x000fe20000000800 */
[----:B------:R-:W-:Y:S01]  /*3df0*/  @!PT LDS RZ, [RZ] ;  /* 0x00000000fffff984 */ /* 0x000fe20000000800 */
[----:B------:R2:W-:Y:S06]  /*3e00*/  MEMBAR.ALL.CTA ;  /* 0x0000000000007992 */ /* 0x0005ec0000008000 */
[----:B--2---:R-:W2:Y:S02]  /*3e10*/  FENCE.VIEW.ASYNC.S ;  /* 0x00000000000073c6 */ /* 0x004ea40000000000 */
[----:B--2---:R-:W-:Y:S01]  /*3e20*/  SYNCS.ARRIVE.TRANS64.RED.A1T0 RZ, [UR23], RZ ;  /* 0x000000ffffff79a7 */ /* 0x004fe20008100417 */
[----:B------:R-:W2:Y:S01]  /*3e30*/  SYNCS.PHASECHK.TRANS64.TRYWAIT P0, [UR22+0x180], R0 ;  /* 0x00018000ff0075a7 */ /* 0x000ea20008001116 */
[----:B-1----:R-:W-:Y:S01]  /*3e40*/  LOP3.LUT P2, RZ, R6, 0x1, RZ, 0xc0, !PT ;  /* 0x0000000106ff7812 */ /* 0x002fe2000784c0ff */
[----:B--2---:R-:W-:-:S12]  /*3e50*/  @!P0 BRA `(.L_x_62) ;  /* 0x0000005800ec8947 */ /* 0x004fd80003800000 */
.L_x_180:
[----:B------:R-:W-:Y:S05]  /*3e60*/  BRA.U !UP3, `(.L_x_63) ;  /* 0x000000010bc87547 */ /* 0x000fea000b800000 */
[----:B-1----:R-:W-:Y:S01]  /*3e70*/  IMAD.U32 R0, RZ, RZ, UR21 ;  /* 0x00000015ff007e24 */ /* 0x002fe2000f8e00ff */
[----:B------:R-:W-:-:S04]  /*3e80*/  ULEA UR4, UR17, UR18, 0x3 ;  /* 0x0000001211047291 */ /* 0x000fc8000f8e18ff */
[----:B------:R-:W-:-:S05]  /*3e90*/  LEA R0, R0, R1, 0x2 ;  /* 0x0000000100007211 */ /* 0x000fca00078e10ff */
[----:B------:R1:W5:Y:S01]  /*3ea0*/  LDL R4, [R0] ;  /* 0x0000000000047983 */ /* 0x0003620000100800 */
[----:B------:R-:W-:Y:S01]  /*3eb0*/  UPLOP3.LUT UP2, UPT, UPT, UPT, UPT, 0x40, 0x4 ;  /* 0x000000000004789c */ /* 0x000fe20003f4e870 */
[----:B------:R-:W-:Y:S01]  /*3ec0*/  UMOV UR15, UR28 ;  /* 0x0000001c000f7c82 */ /* 0x000fe20008000000 */
[----:B------:R-:W-:Y:S01]  /*3ed0*/  UMOV UR8, UR17 ;  /* 0x0000001100087c82 */ /* 0x000fe20008000000 */
[----:B-1----:R-:W-:-:S04]  /*3ee0*/  SHF.L.U32 R0, R2, 0x1f, RZ ;  /* 0x0000001f02007819 */ /* 0x002fc800000006ff */
[----:B------:R1:W2:Y:S04]  /*3ef0*/  SYNCS.PHASECHK.TRANS64.TRYWAIT P1, [UR4], R0 ;  /* 0x00000000ff0075a7 */ /* 0x0002a80008021104 */
.L_x_66:
[----:B------:R-:W-:Y:S01]  /*3f00*/  ULEA UR16, UR8, UR18, 0x3 ;  /* 0x0000001208107291 */ /* 0x000fe2000f8e18ff */
[----:B--234-:R-:W-:Y:S11]  /*3f10*/  @P1 BRA `(.L_x_64) ;  /* 0x00000000000c1947 */ /* 0x01cff60003800000 */
[----:B------:R-:W-:Y:S04]  /*3f20*/  SHF.L.U32 R5, R2, 0x1f, RZ ;  /* 0x0000001f02057819 */ /* 0x000fe800000006ff */
[----:B------:R-:W2:Y:S02]  /*3f30*/  SYNCS.PHASECHK.TRANS64.TRYWAIT P0, [UR16], R5 ;  /* 0x00000005ff0075a7 */ /* 0x000ea40008001110 */
[----:B--2---:R-:W-:Y:S05]  /*3f40*/  @!P0 BRA `(.L_x_65) ;  /* 0x0000005800c88947 */ /* 0x004fea0003800000 */
.L_x_64:
[----:B------:R-:W-:Y:S01]  /*3f50*/  UISETP.NE.AND UP0, UPT, UR15, URZ, UPT ;  /* 0x000000ff0f00728c */ /* 0x000fe2000bf05270 */
[----:B------:R-:W-:Y:S01]  /*3f60*/  PLOP3.LUT P1, PT, PT, PT, PT, 0x80, 0x8 ;  /* 0x000000000008781c */ /* 0x000fe20003f2f070 */
[----:B------:R-:W-:Y:S02]  /*3f70*/  UIADD3 UR4, UPT, UPT, UR8, 0x1, URZ ;  /* 0x0000000108047890 */ /* 0x000fe4000fffe0ff */
[----:B------:R-:W-:Y:S02]  /*3f80*/  ULEA UR10, UR8, UR20, 0x9 ;  /* 0x00000014080a7291 */ /* 0x000fe4000f8e48ff */
[----:B------:R-:W-:Y:S01]  /*3f90*/  UISETP.NE.AND UP1, UPT, UR4, 0x11, UPT ;  /* 0x000000110400788c */ /* 0x000fe2000bf25270 */
[----:B------:R-:W-:Y:S01]  /*3fa0*/  PLOP3.LUT P0, PT, PT, PT, UP0, 0x80, 0x8 ;  /* 0x000000000008781c */ /* 0x000fe20003f0f008 */
[----:B------:R-:W-:Y:S02]  /*3fb0*/  ULEA UR8, UR8, UR19, 0x8 ;  /* 0x0000001308087291 */ /* 0x000fe4000f8e40ff */
[----:B------:R-:W-:Y:S02]  /*3fc0*/  USEL UR5, URZ, 0x1, UP1 ;  /* 0x00000001ff057887 */ /* 0x000fe40008800000 */
[----:B------:R-:W-:Y:S02]  /*3fd0*/  USEL UR17, UR4, URZ, UP1 ;  /* 0x000000ff04117287 */ /* 0x000fe40008800000 */
[----:B------:R-:W-:Y:S02]  /*3fe0*/  UIADD3 UR12, UPT, UPT, UR10, 0x2, URZ ;  /* 0x000000020a0c7890 */ /* 0x000fe4000fffe0ff */
[----:B------:R-:W-:Y:S01]  /*3ff0*/  @UP0 ULEA UR4, UR17, UR18, 0x3 ;  /* 0x0000001211040291 */ /* 0x000fe2000f8e18ff */
[----:B------:R-:W-:Y:S01]  /*4000*/  LOP3.LUT R2, R2, UR5, RZ, 0x3c, !PT ;  /* 0x0000000502027c12 */ /* 0x000fe2000f8e3cff */
[----:B------:R-:W-:Y:S02]  /*4010*/  UIADD3 UR6, UPT, UPT, UR8, 0x2, URZ ;  /* 0x0000000208067890 */ /* 0x000fe4000fffe0ff */
[----:B------:R-:W-:Y:S01]  /*4020*/  UIADD3 UR5, UPT, UPT, UR16, 0x88, URZ ;  /* 0x0000008810057890 */ /* 0x000fe2000fffe0ff */
[----:B-1----:R-:W-:Y:S01]  /*4030*/  @P0 SHF.L.U32 R0, R2, 0x1f, RZ ;  /* 0x0000001f02000819 */ /* 0x002fe200000006ff */
[----:B------:R-:W-:Y:S01]  /*4040*/  UMOV UR11, 0x80004020 ;  /* 0x80004020000b7882 */ /* 0x000fe20000000000 */
[----:B------:R-:W-:Y:S01]  /*4050*/  UMOV UR9, 0x80004020 ;  /* 0x8000402000097882 */ /* 0x000fe20000000000 */
[----:B------:R-:W-:Y:S01]  /*4060*/  UMOV UR13, 0x80004020 ;  /* 0x80004020000d7882 */ /* 0x000fe20000000000 */
[----:B------:R3:W4:Y:S01]  /*4070*/  @P0 SYNCS.PHASECHK.TRANS64.TRYWAIT P1, [UR4], R0 ;  /* 0x00000000ff0005a7 */ /* 0x0007220008021104 */
[----:B------:R-:W-:Y:S11]  /*4080*/  ELECT P0, URZ, PT ;  /* 0x0000000000ff782f */ /* 0x000ff60003800000 */
[----:B------:R-:W-:Y:S02]  /*4090*/  @!UPT UIADD3 URZ, UPT, UPT, URZ, URZ, URZ ;  /* 0x000000fffffff290 */ /* 0x000fe4000fffe0ff */
[C---:B-----5:R-:W-:Y:S02]  /*40a0*/  @P0 R2UR.BROADCAST UR4, R4.reuse ;  /* 0x00000000040402ca */ /* 0x060fe400008e0000 */
[----:B------:R-:W-:Y:S11]  /*40b0*/  ELECT P0, URZ, PT ;  /* 0x0000000000ff782f */ /* 0x000ff60003800000 */
[----:B------:R-:W-:Y:S02]  /*40c0*/  @!UPT UIADD3 URZ, UPT, UPT, URZ, URZ, URZ ;  /* 0x000000fffffff290 */ /* 0x000fe4000fffe0ff */
[----:B------:R-:W-:Y:S01]  /*40d0*/  @P0 R2UR.BROADCAST UR14, R4 ;  /* 0x00000000040e02ca */ /* 0x000fe200008e0000 */
[----:B------:R-:W-:Y:S01]  /*40e0*/  UMOV UR7, 0x80004020 ;  /* 0x8000402000077882 */ /* 0x000fe20000000000 */
[----:B------:R1:W-:Y:S01]  /*40f0*/  UTCHMMA gdesc[UR8], gdesc[UR10], tmem[UR4], tmem[UR26], idesc[UR27], UP2 ;  /* 0x00ff1a0a080075ea */ /* 0x0003e20009000004 */
[----:B------:R-:W-:Y:S10]  /*4100*/  UPLOP3.LUT UP2, UPT, UPT, UPT, UPT, 0x80, 0x8 ;  /* 0x000000000008789c */ /* 0x000ff40003f4f070 */
[----:B------:R3:W-:Y:S01]  /*4110*/  UTCHMMA gdesc[UR6], gdesc[UR12], tmem[UR14], tmem[UR24], idesc[UR25], UPT ;  /* 0x00ff180c060075ea */ /* 0x0007e2000b80000e */
[----:B------:R3:W-:Y:S01]  /*4120*/  UTCBAR [UR5], URZ ;  /* 0x000000ff050073e9 */ /* 0x0007e200080000ff */
[----:B-1----:R-:W-:Y:S02]  /*4130*/  UIADD3 UR4, UPT, UPT, UR15, 0x1, URZ ;  /* 0x000000010f047890 */ /* 0x002fe4000fffe0ff */
[----:B------:R-:W-:Y:S02]  /*4140*/  UIADD3 UR9, UPT, UPT, UR15, -0x1, URZ ;  /* 0xffffffff0f097890 */ /* 0x000fe4000fffe0ff */
[----:B------:R-:W-:Y:S01]  /*4150*/  UISETP.GT.U32.AND UP0, UPT, UR4, 0x1, UPT ;  /* 0x000000010400788c */ /* 0x000fe2000bf04070 */
[----:B------:R-:W-:Y:S04]  /*4160*/  UMOV UR8, UR17 ;  /* 0x0000001100087c82 */ /* 0x000fe80008000000 */
[----:B------:R-:W-:Y:S04]  /*4170*/  UMOV UR15, UR9 ;  /* 0x00000009000f7c82 */ /* 0x000fe80008000000 */
[----:B------:R-:W-:Y:S05]  /*4180*/  BRA.U UP0, `(.L_x_66) ;  /* 0xfffffffd005c7547 */ /* 0x000fea000b83ffff */
.L_x_63:
[----:B------:R-:W-:Y:S01]  /*4190*/  UIADD3 UR4, UPT, UPT, UR21, 0x1, URZ ;  /* 0x0000000115047890 */ /* 0x000fe2000fffe0ff */
[----:B------:R-:W-:Y:S01]  /*41a0*/  LOP3.LUT R3, R3, 0x1, RZ, 0x3c, !PT ;  /* 0x0000000103037812 */ /* 0x000fe200078e3cff */
[----:B---3--:R-:W-:Y:S02]  /*41b0*/  UIADD3 UR5, UPT, UPT, UR22, 0x170, URZ ;  /* 0x0000017016057890 */ /* 0x008fe4000fffe0ff */
[----:B------:R-:W-:-:S04]  /*41c0*/  UISETP.NE.AND UP0, UPT, UR4, 0x2, UPT ;  /* 0x000000020400788c */ /* 0x000fc8000bf05270 */
[----:B------:R-:W-:Y:S02]  /*41d0*/  USEL UR6, URZ, 0x1, UP0 ;  /* 0x00000001ff067887 */ /* 0x000fe40008000000 */
[----:B------:R-:W-:Y:S01]  /*41e0*/  USEL UR21, UR4, URZ, UP0 ;  /* 0x000000ff04157287 */ /* 0x000fe20008000000 */
[----:B------:R2:W-:Y:S03]  /*41f0*/  UTCBAR [UR5], URZ ;  /* 0x000000ff050073e9 */ /* 0x0005e600080000ff */
[----:B------:R-:W-:Y:S01]  /*4200*/  LOP3.LUT R8, R8, UR6, RZ, 0x3c, !PT ;  /* 0x0000000608087c12 */ /* 0x000fe2000f8e3cff */
[----:B------:R-:W-:Y:S07]  /*4210*/  @P2 BRA `(.L_x_67) ;  /* 0xfffffff800d02947 */ /* 0x000fee000383ffff */
[----:B------:R-:W3:Y:S01]  /*4220*/  S2UR UR6, SR_CgaCtaId ;  /* 0x00000000000679c3 */ /* 0x000ee20000008800 */
[----:B------:R-:W-:Y:S01]  /*4230*/  ELECT P0, URZ, PT ;  /* 0x0000000000ff782f */ /* 0x000fe20003800000 */
[----:B-1----:R-:W-:Y:S01]  /*4240*/  IMAD.MOV.U32 R0, RZ, RZ, 0x1 ;  /* 0x00000001ff007424 */ /* 0x002fe200078e00ff */
[----:B------:R-:W-:Y:S01]  /*4250*/  UIADD3 UR18, UPT, UPT, UR18, 0x180, URZ ;  /* 0x0000018012127890 */ /* 0x000fe2000fffe0ff */
[----:B------:R-:W-:Y:S01]  /*4260*/  SHF.L.U32 R2, R8, 0x1f, RZ ;  /* 0x0000001f08027819 */ /* 0x000fe200000006ff */
[----:B------:R-:W-:-:S03]  /*4270*/  UMOV UR4, 0x40 ;  /* 0x0000004000047882 */ /* 0x000fc60000000000 */
[----:B------:R-:W-:Y:S01]  /*4280*/  UVIRTCOUNT.DEALLOC.SMPOOL 0x80 ;  /* 0x000000800000784c */ /* 0x000fe20000000000 */
[----:B---3--:R-:W-:Y:S02]  /*4290*/  ULEA UR6, UR6, UR4, 0x18 ;  /* 0x0000000406067291 */ /* 0x008fe4000f8ec0ff */
[----:B------:R-:W-:-:S07]  /*42a0*/  ULEA UR4, UR21, UR18, 0x3 ;  /* 0x0000001215047291 */ /* 0x000fce000f8e18ff */
[----:B------:R1:W-:Y:S02]  /*42b0*/  @P0 STS.U8 [UR6+0x1c], R0 ;  /* 0x00001c00ff000988 */ /* 0x0003e40008000006 */
[----:B------:R-:W3:Y:S02]  /*42c0*/  SYNCS.PHASECHK.TRANS64.TRYWAIT P0, [UR4], R2 ;  /* 0x00000002ff0075a7 */ /* 0x000ee40008001104 */
[----:B-1-3--:R-:W-:Y:S05]  /*42d0*/  @!P0 BRA `(.L_x_68) ;  /* 0x0000005400fc8947 */ /* 0x00afea0003800000 */
.L_x_183:
[----:B------:R-:W-:-:S04]  /*42e0*/  UIADD3 UR4, UPT, UPT, UR21, 0x1, URZ ;  /* 0x0000000115047890 */ /* 0x000fc8000fffe0ff */
[----:B------:R-:W-:-:S04]  /*42f0*/  UISETP.NE.AND UP0, UPT, UR4, 0x2, UPT ;  /* 0x000000020400788c */ /* 0x000fc8000bf05270 */
[----:B--2---:R-:W-:Y:S02]  /*4300*/  USEL UR5, URZ, 0x1, UP0 ;  /* 0x00000001ff057887 */ /* 0x004fe40008000000 */
[----:B------:R-:W-:-:S04]  /*4310*/  USEL UR4, UR4, URZ, UP0 ;  /* 0x000000ff04047287 */ /* 0x000fc80008000000 */
[----:B------:R-:W-:Y:S01]  /*4320*/  ULEA UR4, UR4, UR18, 0x3 ;  /* 0x0000001204047291 */ /* 0x000fe2000f8e18ff */
[----:B-1----:R-:W-:-:S04]  /*4330*/  LOP3.LUT R2, R8, UR5, RZ, 0x3c, !PT ;  /* 0x0000000508027c12 */ /* 0x002fc8000f8e3cff */
[----:B------:R-:W-:-:S04]  /*4340*/  SHF.L.U32 R2, R2, 0x1f, RZ ;  /* 0x0000001f02027819 */ /* 0x000fc800000006ff */
[----:B------:R-:W1:Y:S02]  /*4350*/  SYNCS.PHASECHK.TRANS64.TRYWAIT P0, [UR4], R2 ;  /* 0x00000002ff0075a7 */ /* 0x000e640008001104 */
[----:B-1----:R-:W-:Y:S05]  /*4360*/  @!P0 BRA `(.L_x_69) ;  /* 0x0000005400f08947 */ /* 0x002fea0003800000 */
.L_x_185:
[----:B------:R-:W-:Y:S01]  /*4370*/  NOP ;  /* 0x0000000000007918 */ /* 0x000fe20000000000 */
[----:B-1----:R-:W1:Y:S01]  /*4380*/  LDS R0, [UR6+0x14] ;  /* 0x00001406ff007984 */ /* 0x002e620008000800 */
[----:B------:R-:W-:Y:S01]  /*4390*/  LOP3.LUT R3, R9, 0xffff, RZ, 0xc0, !PT ;  /* 0x0000ffff09037812 */ /* 0x000fe200078ec0ff */
[----:B------:R-:W-:-:S03]  /*43a0*/  IMAD.MOV.U32 R2, RZ, RZ, 0xffff ;  /* 0x0000ffffff027424 */ /* 0x000fc600078e00ff */
[----:B------:R-:W-:-:S04]  /*43b0*/  SHF.R.U32.HI R3, RZ, 0x5, R3 ;  /* 0x00000005ff037819 */ /* 0x000fc80000011603 */
[----:B------:R-:W-:-:S04]  /*43c0*/  SHF.L.U32 R2, R2, R3, RZ ;  /* 0x0000000302027219 */ /* 0x000fc800000006ff */
[----:B-1----:R-:W-:-:S04]  /*43d0*/  LOP3.LUT R0, R0, R2, RZ, 0xc0, !PT ;  /* 0x0000000200007212 */ /* 0x002fc800078ec0ff */
[----:B------:R-:W-:Y:S01]  /*43e0*/  ISETP.NE.AND P0, PT, R0, R2, PT ;  /* 0x000000020000720c */ /* 0x000fe20003f05270 */
[----:B------:R-:W-:-:S05]  /*43f0*/  IMAD.MOV.U32 R0, RZ, RZ, 0x1 ;  /* 0x00000001ff007424 */ /* 0x000fca00078e00ff */
[----:B------:R-:W-:-:S07]  /*4400*/  SHF.L.U32 R0, R0, R3, RZ ;  /* 0x0000000300007219 */ /* 0x000fce00000006ff */
[----:B------:R-:W-:Y:S05]  /*4410*/  @P0 BRA `(.L_x_70) ;  /* 0x00000000005c0947 */ /* 0x000fea0003800000 */
[----:B------:R-:W1:Y:S02]  /*4420*/  LDS R3, [UR6+0x18] ;  /* 0x00001806ff037984 */ /* 0x000e640008000800 */
[----:B-1----:R-:W-:-:S04]  /*4430*/  LOP3.LUT R3, R3, R0, RZ, 0xc0, !PT ;  /* 0x0000000003037212 */ /* 0x002fc800078ec0ff */
[----:B------:R-:W-:-:S13]  /*4440*/  ISETP.NE.AND P0, PT, R3, R0, PT ;  /* 0x000000000300720c */ /* 0x000fda0003f05270 */
[----:B------:R-:W-:Y:S05]  /*4450*/  @P0 BRA `(.L_x_71) ;  /* 0x0000000000400947 */ /* 0x000fea0003800000 */
[----:B------:R-:W-:Y:S01]  /*4460*/  R2UR UR4, R2 ;  /* 0x00000000020472ca */ /* 0x000fe200000e0000 */
[----:B------:R-:W1:Y:S01]  /*4470*/  S2R R3, SR_LANEID ;  /* 0x0000000000037919 */ /* 0x000e620000000000 */
[----:B------:R-:W-:-:S04]  /*4480*/  LOP3.LUT R0, RZ, R0, RZ, 0x33, !PT ;  /* 0x00000000ff007212 */ /* 0x000fc800078e33ff */
[----:B------:R-:W2:Y:S07]  /*4490*/  REDUX UR7, R0 ;  /* 0x00000000000773c4 */ /* 0x000eae0000000000 */
[----:B------:R-:W-:-:S03]  /*44a0*/  ULOP3.LUT UR5, URZ, UR4, URZ, 0x33, !UPT ;  /* 0x00000004ff057292 */ /* 0x000fc6000f8e33ff */
[----:B------:R-:W-:Y:S02]  /*44b0*/  VOTEU.ANY UR4, UPT, PT ;  /* 0x0000000000047886 */ /* 0x000fe400038e0100 */
[----:B------:R-:W-:Y:S01]  /*44c0*/  UFLO.U32 UR4, UR4 ;  /* 0x00000004000472bd */ /* 0x000fe200080e0000 */
[----:B------:R-:W-:-:S04]  /*44d0*/  IMAD.U32 R2, RZ, RZ, UR5 ;  /* 0x00000005ff027e24 */ /* 0x000fc8000f8e00ff */
[----:B------:R-:W3:Y:S02]  /*44e0*/  REDUX UR8, R2 ;  /* 0x00000000020873c4 */ /* 0x000ee40000000000 */
[----:B------:R1:W-:Y:S01]  /*44f0*/  UTCATOMSWS.AND URZ, UR5 ;  /* 0x0000000500ff79e3 */ /* 0x0003e20008000000 */
[----:B--2---:R-:W-:Y:S01]  /*4500*/  IMAD.U32 R0, RZ, RZ, UR7 ;  /* 0x00000007ff007e24 */ /* 0x004fe2000f8e00ff */
[----:B-1----:R-:W-:Y:S01]  /*4510*/  ISETP.EQ.U32.AND P0, PT, R3, UR4, PT ;  /* 0x0000000403007c0c */ /* 0x002fe2000bf02070 */
[----:B---3--:R-:W-:-:S12]  /*4520*/  IMAD.U32 R2, RZ, RZ, UR8 ;  /* 0x00000008ff027e24 */ /* 0x008fd8000f8e00ff */
[----:B------:R1:W-:Y:S04]  /*4530*/  @P0 ATOMS.AND RZ, [UR6+0x14], R2 ;  /* 0x00001402ffff098c */ /* 0x0003e8000a800006 */
[----:B------:R1:W-:Y:S01]  /*4540*/  @P0 ATOMS.AND RZ, [UR6+0x18], R0 ;  /* 0x00001800ffff098c */ /* 0x0003e2000a800006 */
[----:B------:R-:W-:Y:S05]  /*4550*/  BRA `(.L_x_72) ;  /* 0x0000000000147947 */ /* 0x000fea0003800000 */
.L_x_71:
[----:B------:R-:W-:Y:S02]  /*4560*/  MOV R2, 0x4580 ;  /* 0x0000458000027802 */ /* 0x000fe40000000f00 */
[----:B----45:R-:W-:Y:S05]  /*4570*/  CALL.REL.NOINC `($__internal_0_$__cuda_sm10x_tcgen05_guardrail_trap_col_being_dealloced_not_returned_by_alloc) ;  /* 0x0000005800dc7944 */ /* 0x030fea0003c00000 */
[----:B------:R-:W-:Y:S05]  /*4580*/  BRA `(.L_x_72) ;  /* 0x0000000000087947 */ /* 0x000fea0003800000 */
.L_x_70:
[----:B------:R-:W-:Y:S02]  /*4590*/  MOV R2, 0x45b0 ;  /* 0x000045b000027802 */ /* 0x000fe40000000f00 */
[----:B----45:R-:W-:Y:S05]  /*45a0*/  CALL.REL.NOINC `($__internal_2_$__cuda_sm10x_tcgen05_guardrail_trap_unallocated_columns_being_dealloced) ;  /* 0x0000005800e87944 */ /* 0x030fea0003c00000 */
.L_x_72:
[----:B------:R-:W-:Y:S01]  /*45b0*/  NOP ;  /* 0x0000000000007918 */ /* 0x000fe20000000000 */
[----:B------:R-:W-:Y:S05]  /*45c0*/  EXIT ;  /* 0x000000000000794d */ /* 0x000fea0003800000 */
.L_x_56:
[----:B------:R-:W-:-:S09]  /*45d0*/  UISETP.NE.OR UP0, UPT, UR18, 0x3, !UP3 ;  /* 0x000000031200788c */ /* 0x000fd2000df05670 */
[----:B------:R-:W-:Y:S05]  /*45e0*/  BRA.U UP0, `(.L_x_73) ;  /* 0x0000001100e47547 */ /* 0x000fea000b800000 */
[----:B------:R-:W2:Y:S01]  /*45f0*/  LDCU.64 UR4, c[0x0][0x988] ;  /* 0x00013100ff0477ac */ /* 0x000ea20008000a00 */
[----:B------:R-:W3:Y:S01]  /*4600*/  S2UR UR10, SR_CgaCtaId ;  /* 0x00000000000a79c3 */ /* 0x000ee20000008800 */
[----:B------:R-:W-:Y:S01]  /*4610*/  R2UR UR46, R44 ;  /* 0x000000002c2e72ca */ /* 0x000fe200000e0000 */
[----:B------:R-:W-:Y:S01]  /*4620*/  HFMA2 R9, -RZ, RZ, 0, 0 ;  /* 0x00000000ff097431 */ /* 0x000fe200000001ff */
[----:B------:R-:W4:Y:S01]  /*4630*/  LDCU UR44, c[0x0][0x370] ;  /* 0x00006e00ff2c77ac */ /* 0x000f220008000800 */
[----:B------:R-:W-:Y:S01]  /*4640*/  R2UR UR45, R45 ;  /* 0x000000002d2d72ca */ /* 0x000fe200000e0000 */
[----:B------:R-:W-:Y:S01]  /*4650*/  IMAD.MOV.U32 R10, RZ, RZ, 0x1 ;  /* 0x00000001ff0a7424 */ /* 0x000fe200078e00ff */
[----:B------:R-:W4:Y:S02]  /*4660*/  LDCU.128 UR28, c[0x0][0xc10] ;  /* 0x00018200ff1c77ac */ /* 0x000f240008000c00 */
[----:B------:R-:W1:Y:S01]  /*4670*/  LDC.64 R12, c[0x0][0x348] ;  /* 0x0000d200ff0c7b82 */ /* 0x000e620000000a00 */
[----:B------:R-:W-:Y:S01]  /*4680*/  IMAD.MOV.U32 R3, RZ, RZ, 0x1000 ;  /* 0x00001000ff037424 */ /* 0x000fe200078e00ff */
[----:B------:R-:W3:Y:S01]  /*4690*/  LDCU UR38, c[0x0][0x374] ;  /* 0x00006e80ff2677ac */ /* 0x000ee20008000800 */
[----:B------:R-:W3:Y:S01]  /*46a0*/  LDCU.64 UR26, c[0x0][0x990] ;  /* 0x00013200ff1a77ac */ /* 0x000ee20008000a00 */
[----:B------:R-:W1:Y:S01]  /*46b0*/  LDCU UR17, c[0x0][0xc0c] ;  /* 0x00018180ff1177ac */ /* 0x000e620008000800 */
[----:B--2---:R-:W-:Y:S01]  /*46c0*/  UISETP.NE.U32.AND UP0, UPT, UR4, URZ, UPT ;  /* 0x000000ff0400728c */ /* 0x004fe2000bf05070 */
[----:B------:R-:W2:Y:S01]  /*46d0*/  LDCU.128 UR32, c[0x0][0xa80] ;  /* 0x00015000ff2077ac */ /* 0x000ea20008000c00 */
[----:B------:R-:W2:Y:S01]  /*46e0*/  LDCU UR57, c[0x0][0xc20] ;  /* 0x00018400ff3977ac */ /* 0x000ea20008000800 */
[----:B------:R-:W2:Y:S01]  /*46f0*/  LDCU UR4, c[0x0][0xc30] ;  /* 0x00018600ff0477ac */ /* 0x000ea20008000800 */
[----:B------:R-:W2:Y:S01]  /*4700*/  LDCU.128 UR40, c[0x0][0xa90] ;  /* 0x00015200ff2877ac */ /* 0x000ea20008000c00 */
[----:B------:R-:W-:Y:S01]  /*4710*/  UMOV UR20, 0x400 ;  /* 0x0000040000147882 */ /* 0x000fe20000000000 */
[----:B----4-:R-:W-:-:S02]  /*4720*/  UIMAD.WIDE.U32 UR6, UR44, UR28, URZ ;  /* 0x0000001c2c0672a5 */ /* 0x010fc4000f8e00ff */
[----:B---3--:R-:W-:Y:S02]  /*4730*/  UIMAD.WIDE.U32 UR8, UR38, UR31, URZ ;  /* 0x0000001f260872a5 */ /* 0x008fe4000f8e00ff */
[----:B------:R-:W-:Y:S02]  /*4740*/  ULEA UR20, UR10, UR20, 0x18 ;  /* 0x000000140a147291 */ /* 0x000fe4000f8ec0ff */
[----:B------:R-:W-:Y:S02]  /*4750*/  UISETP.NE.AND.EX UP5, UPT, UR5, URZ, UPT, UP0 ;  /* 0x000000ff0500728c */ /* 0x000fe4000bfa5300 */
[----:B------:R-:W-:Y:S02]  /*4760*/  UISETP.NE.U32.AND UP6, UPT, UR26, URZ, UPT ;  /* 0x000000ff1a00728c */ /* 0x000fe4000bfc5070 */
[----:B------:R-:W-:Y:S02]  /*4770*/  UIADD3 UR48, UPT, UPT, UR20, 0x128, URZ ;  /* 0x0000012814307890 */ /* 0x000fe4000fffe0ff */
[----:B------:R-:W-:-:S02]  /*4780*/  UIADD3 UR47, UPT, UPT, UR20, 0x168, URZ ;  /* 0x00000168142f7890 */ /* 0x000fc4000fffe0ff */
[----:B------:R-:W-:Y:S02]  /*4790*/  UIADD3 UR37, UPT, UPT, UR20, 0x110, URZ ;  /* 0x0000011014257890 */ /* 0x000fe4000fffe0ff */
[----:B------:R-:W-:Y:S02]  /*47a0*/  UIADD3 UR36, UPT, UPT, UR20, 0x118, URZ ;  /* 0x0000011814247890 */ /* 0x000fe4000fffe0ff */
[----:B------:R-:W-:Y:S02]  /*47b0*/  UIADD3 UR25, UPT, UPT, UR20, 0x120, URZ ;  /* 0x0000012014197890 */ /* 0x000fe4000fffe0ff */
[----:B-1----:R-:W-:Y:S02]  /*47c0*/  UISETP.NE.AND UP0, UPT, UR39, 0x1, UPT ;  /* 0x000000012700788c */ /* 0x002fe4000bf05270 */
[----:B------:R-:W-:Y:S02]  /*47d0*/  UISETP.GE.AND UP2, UPT, UR39, 0x1, UPT ;  /* 0x000000012700788c */ /* 0x000fe4000bf46270 */
[----:B------:R-:W-:Y:S01]  /*47e0*/  UISETP.NE.AND UP0, UPT, UR17, 0x1, UPT ;  /* 0x000000011100788c */ /* 0x000fe2000bf05270 */
[----:B------:R-:W-:Y:S01]  /*47f0*/  UMOV UR55, UR7 ;  /* 0x0000000700377c82 */ /* 0x000fe20008000000 */
[----:B------:R-:W-:Y:S01]  /*4800*/  UMOV UR54, UR9 ;  /* 0x0000000900367c82 */ /* 0x000fe20008000000 */
[----:B------:R-:W-:-:S02]  /*4810*/  UISETP.NE.AND UP2, UPT, UR30, 0x1, UPT ;  /* 0x000000011e00788c */ /* 0x000fc4000bf45270 */
[----:B--2---:R-:W-:Y:S01]  /*4820*/  UISETP.NE.AND UP0, UPT, UR32, 0x1, UPT ;  /* 0x000000012000788c */ /* 0x004fe2000bf05270 */
[----:B------:R-:W1:Y:S01]  /*4830*/  LDCU UR58, c[0x0][0xaa0] ;  /* 0x00015400ff3a77ac */ /* 0x000e620008000800 */
[----:B------:R-:W-:Y:S01]  /*4840*/  UPLOP3.LUT UP4, UPT, UPT, UPT, UPT, 0x40, 0x4 ;  /* 0x000000000004789c */ /* 0x000fe20003f8e870 */
[----:B------:R-:W2:Y:S01]  /*4850*/  LDCU.64 UR18, c[0x0][0xc28] ;  /* 0x00018500ff1277ac */ /* 0x000ea20008000a00 */
[----:B------:R-:W-:Y:S02]  /*4860*/  UISETP.NE.AND.EX UP6, UPT, UR27, URZ, UPT, UP6 ;  /* 0x000000ff1b00728c */ /* 0x000fe4000bfc5360 */
[----:B------:R-:W-:Y:S02]  /*4870*/  UPRMT UR48, UR10, 0x654, UR48 ;  /* 0x000006540a307896 */ /* 0x000fe40008000030 */
[----:B------:R-:W-:Y:S02]  /*4880*/  UPRMT UR47, URZ, 0x654, UR47 ;  /* 0x00000654ff2f7896 */ /* 0x000fe4000800002f */
[----:B------:R-:W-:-:S02]  /*4890*/  UPRMT UR53, UR10, 0x654, UR37 ;  /* 0x000006540a357896 */ /* 0x000fc40008000025 */
[----:B------:R-:W-:Y:S02]  /*48a0*/  UPRMT UR50, UR10, 0x654, UR36 ;  /* 0x000006540a327896 */ /* 0x000fe40008000024 */
[----:B------:R-:W-:Y:S02]  /*48b0*/  UPRMT UR49, UR10, 0x654, UR25 ;  /* 0x000006540a317896 */ /* 0x000fe40008000019 */
[----:B------:R-:W-:Y:S02]  /*48c0*/  USHF.R.U32.HI UR55, URZ, UR29, UR55 ;  /* 0x0000001dff377299 */ /* 0x000fe40008011637 */
[----:B------:R-:W-:Y:S02]  /*48d0*/  USHF.R.U32.HI UR54, URZ, UR57, UR54 ;  /* 0x00000039ff367299 */ /* 0x000fe40008011636 */
[----:B------:R-:W-:Y:S02]  /*48e0*/  UISETP.NE.AND UP3, UPT, UR4, 0x1, UPT ;  /* 0x000000010400788c */ /* 0x000fe4000bf65270 */
[----:B------:R-:W-:-:S02]  /*48f0*/  UISETP.NE.AND UP2, UPT, UR35, 0x1, UPT ;  /* 0x000000012300788c */ /* 0x000fc4000bf45270 */
[----:B-12---:R-:W-:-:S11]  /*4900*/  UISETP.NE.AND UP0, UPT, UR42, 0x1, UPT ;  /* 0x000000012a00788c */ /* 0x006fd6000bf05270 */
.L_x_84:
[----:B------:R-:W-:Y:S04]  /*4910*/  SHF.L.U32 R2, R9, 0x1f, RZ ;  /* 0x0000001f09027819 */ /* 0x000fe800000006ff */
[----:B-1----:R-:W1:Y:S02]  /*4920*/  SYNCS.PHASECHK.TRANS64.TRYWAIT P0, [UR20+0x160], R2 ;  /* 0x00016002ff0075a7 */ /* 0x002e640008001114 */
[----:B-1----:R-:W-:Y:S05]  /*4930*/  @!P0 BRA `(.L_x_74) ;  /* 0x0000005000948947 */ /* 0x002fea0003800000 */
.L_x_187:
[----:B------:R-:W2:Y:S01]  /*4940*/  LDS.128 R4, [UR20+0x1a0] ;  /* 0x0001a014ff047984 */ /* 0x000ea20008000c00 */
[----:B------:R-:W-:Y:S01]  /*4950*/  UISETP.GE.AND UP0, UPT, UR39, 0x1, UPT ;  /* 0x000000012700788c */ /* 0x000fe2000bf06270 */
[----:B------:R-:W-:Y:S01]  /*4960*/  @!PT LDS RZ, [RZ] ;  /* 0x00000000fffff984 */ /* 0x000fe20000000800 */
[----:B------:R-:W-:Y:S01]  /*4970*/  @!PT LDS RZ, [RZ] ;  /* 0x00000000fffff984 */ /* 0x000fe20000000800 */
[----:B------:R-:W-:Y:S01]  /*4980*/  @!PT LDS RZ, [RZ] ;  /* 0x00000000fffff984 */ /* 0x000fe20000000800 */
[----:B------:R-:W-:Y:S01]  /*4990*/  @!PT LDS RZ, [RZ] ;  /* 0x00000000fffff984 */ /* 0x000fe20000000800 */
[----:B------:R3:W-:Y:S06]  /*49a0*/  MEMBAR.ALL.CTA ;  /* 0x0000000000007992 */ /* 0x0007ec0000008000 */
[----:B---3--:R-:W3:Y:S02]  /*49b0*/  FENCE.VIEW.ASYNC.S ;  /* 0x00000000000073c6 */ /* 0x008ee40000000000 */
[----:B---3--:R-:W-:Y:S01]  /*49c0*/  SYNCS.ARRIVE.TRANS64.RED.A1T0 RZ, [UR47], RZ ;  /* 0x000000ffffff79a7 */ /* 0x008fe2000810042f */
[----:B--2---:R-:W-:Y:S11]  /*49d0*/  LOP3.LUT P0, RZ, R6, 0x1, RZ, 0xc0, !PT ;  /* 0x0000000106ff7812 */ /* 0x004ff6000780c0ff */
[----:B------:R-:W-:Y:S02]  /*49e0*/  @!UPT UIADD3 URZ, UPT, UPT, URZ, URZ, URZ ;  /* 0x000000fffffff290 */ /* 0x000fe4000fffe0ff */
[----:B------:R-:W-:Y:S01]  /*49f0*/  VOTEU.ANY UP2, P0 ;  /* 0x0000000000ff7886 */ /* 0x000fe20000040100 */
[----:B------:R-:W-:Y:S11]  /*4a00*/  PLOP3.LUT P0, PT, PT, PT, UP2, 0x80, 0x8 ;  /* 0x000000000008781c */ /* 0x000ff60003f0f028 */
[----:B------:R-:W-:Y:S02]  /*4a10*/  @!UPT UIADD3 URZ, UPT, UPT, URZ, URZ, URZ ;  /* 0x000000fffffff290 */ /* 0x000fe4000fffe0ff */
[----:B-1----:R-:W-:Y:S02]  /*4a20*/  @P0 MOV R2, R4 ;  /* 0x0000000400020202 */ /* 0x002fe40000000f00 */
[----:B------:R-:W-:Y:S02]  /*4a30*/  @P0 LOP3.LUT R0, R5, 0xffff, RZ, 0xc0, !PT ;  /* 0x0000ffff05000812 */ /* 0x000fe400078ec0ff */
[----:B------:R-:W-:Y:S02]  /*4a40*/  @P0 R2UR UR5, R2 ;  /* 0x00000000020502ca */ /* 0x000fe400000e0000 */
[----:B------:R-:W-:Y:S11]  /*4a50*/  @P0 R2UR UR4, R0 ;  /* 0x00000000000402ca */ /* 0x000ff600000e0000 */
[----:B------:R-:W-:Y:S02]  /*4a60*/  @UP2 UMOV UR16, UR5 ;  /* 0x0000000500102c82 */ /* 0x000fe40008000000 */
[----:B------:R-:W-:Y:S01]  /*4a70*/  @UP2 UMOV UR15, UR4 ;  /* 0x00000004000f2c82 */ /* 0x000fe20008000000 */
[----:B------:R-:W-:Y:S05]  /*4a80*/  BRA.U !UP0, `(.L_x_75) ;  /* 0x0000000108c07547 */ /* 0x000fea000b800000 */
[----:B------:R-:W-:Y:S02]  /*4a90*/  UIMAD.WIDE.U32 UR8, UR15, UR31, URZ ;  /* 0x0000001f0f0872a5 */ /* 0x000fe4000f8e00ff */
[----:B------:R-:W-:Y:S02]  /*4aa0*/  UP2UR UR14, UPR, URZ, 0x4 ;  /* 0x00000004ff0e7883 */ /* 0x000fe40008000000 */
[----:B------:R-:W-:Y:S02]  /*4ab0*/  UISETP.NE.AND UP2, UPT, UR30, 0x1, UPT ;  /* 0x000000011e00788c */ /* 0x000fe4000bf45270 */
[----:B------:R-:W-:Y:S02]  /*4ac0*/  UIMAD.WIDE.U32 UR10, UR16, UR28, URZ ;  /* 0x0000001c100a72a5 */ /* 0x000fe4000f8e00ff */
[----:B------:R-:W-:Y:S02]  /*4ad0*/  USEL UR4, UR38, UR54, !UP2 ;  /* 0x0000003626047287 */ /* 0x000fe4000d000000 */
[----:B------:R-:W-:Y:S02]  /*4ae0*/  UISETP.NE.AND UP0, UPT, UR17, 0x1, UPT ;  /* 0x000000011100788c */ /* 0x000fe4000bf05270 */
[----:B------:R-:W-:Y:S02]  /*4af0*/  UP2UR UR21, UPR, URZ, 0x2 ;  /* 0x00000002ff157883 */ /* 0x000fe40008000000 */
[----:B------:R-:W-:Y:S02]  /*4b00*/  UISETP.NE.AND UP1, UPT, UR39, 0x1, UPT ;  /* 0x000000012700788c */ /* 0x000fe4000bf25270 */
[----:B------:R-:W-:Y:S02]  /*4b10*/  UIMAD.WIDE.U32 UR12, UR4, UR18, URZ ;  /* 0x00000012040c72a5 */ /* 0x000fe4000f8e00ff */
[----:B------:R-:W-:Y:S01]  /*4b20*/  USEL UR7, UR44, UR55, !UP0 ;  /* 0x000000372c077287 */ /* 0x000fe2000c000000 */
[----:B------:R-:W-:Y:S02]  /*4b30*/  UMOV UR5, UR9 ;  /* 0x0000000900057c82 */ /* 0x000fe40008000000 */
[----:B------:R-:W-:Y:S02]  /*4b40*/  USHF.R.U32.HI UR6, URZ, UR57, UR5 ;  /* 0x00000039ff067299 */ /* 0x000fe40008011605 */
[----:B------:R-:W-:Y:S02]  /*4b50*/  UIMAD.WIDE.U32 UR22, UR7, UR18, URZ ;  /* 0x00000012071672a5 */ /* 0x000fe4000f8e00ff */
[----:B------:R-:W-:Y:S02]  /*4b60*/  USEL UR6, UR15, UR6, !UP2 ;  /* 0x000000060f067287 */ /* 0x000fe4000d000000 */
[----:B------:R-:W-:Y:S01]  /*4b70*/  UISETP.NE.AND UP2, UPT, UR14, URZ, UPT ;  /* 0x000000ff0e00728c */ /* 0x000fe2000bf45270 */
[----:B------:R-:W-:Y:S01]  /*4b80*/  UMOV UR5, UR11 ;  /* 0x0000000b00057c82 */ /* 0x000fe20008000000 */
[----:B------:R-:W-:Y:S02]  /*4b90*/  UIMAD.WIDE.U32 UR10, UR6, UR18, URZ ;  /* 0x00000012060a72a5 */ /* 0x000fe4000f8e00ff */
[----:B------:R-:W-:Y:S03]  /*4ba0*/  USHF.R.U32.HI UR8, URZ, UR29, UR5 ;  /* 0x0000001dff087299 */ /* 0x000fe60008011605 */
[----:B------:R-:W-:Y:S02]  /*4bb0*/  UMOV UR5, UR13 ;  /* 0x0000000d00057c82 */ /* 0x000fe40008000000 */
[----:B------:R-:W-:Y:S03]  /*4bc0*/  @UP1 USHF.R.U32.HI UR4, URZ, UR19, UR5 ;  /* 0x00000013ff041299 */ /* 0x000fe60008011605 */
[----:B------:R-:W-:Y:S01]  /*4bd0*/  UMOV UR5, UR23 ;  /* 0x0000001700057c82 */ /* 0x000fe20008000000 */
[----:B------:R-:W-:Y:S02]  /*4be0*/  UIMAD UR4, UR39, UR4, URZ ;  /* 0x00000004270472a4 */ /* 0x000fe4000f8e02ff */
[----:B------:R-:W-:Y:S02]  /*4bf0*/  @UP1 USHF.R.U32.HI UR7, URZ, UR19, UR5 ;  /* 0x00000013ff071299 */ /* 0x000fe40008011605 */
[----:B------:R-:W-:Y:S02]  /*4c00*/  USEL UR5, UR16, UR8, !UP0 ;  /* 0x0000000810057287 */ /* 0x000fe4000c000000 */
[----:B------:R-:W-:Y:S02]  /*4c10*/  UIMAD UR8, UR39, UR7, URZ ;  /* 0x00000007270872a4 */ /* 0x000fe4000f8e02ff */
[----:B------:R-:W-:Y:S03]  /*4c20*/  UISETP.GE.AND UP0, UPT, UR6, UR4, UPT ;  /* 0x000000040600728c */ /* 0x000fe6000bf06270 */
[----:B------:R-:W-:Y:S01]  /*4c30*/  UMOV UR4, UR11 ;  /* 0x0000000b00047c82 */ /* 0x000fe20008000000 */
[----:B------:R-:W-:Y:S02]  /*4c40*/  UISETP.GE.OR UP0, UPT, UR5, UR8, UP0 ;  /* 0x000000080500728c */ /* 0x000fe40008706670 */
[----:B------:R-:W-:Y:S02]  /*4c50*/  USHF.R.U32.HI UR4, URZ, UR19, UR4 ;  /* 0x00000013ff047299 */ /* 0x000fe40008011604 */
[----:B------:R-:W-:Y:S02]  /*4c60*/  UIMAD.WIDE.U32 UR8, UR5, UR18, URZ ;  /* 0x00000012050872a5 */ /* 0x000fe4000f8e00ff */
[----:B------:R-:W-:Y:S04]  /*4c70*/  USEL UR10, UR6, UR4, !UP1 ;  /* 0x00000004060a7287 */ /* 0x000fe8000c800000 */
[----:B------:R-:W-:Y:S01]  /*4c80*/  UIADD3 UR11, UPT, UPT, -UR10, URZ, URZ ;  /* 0x000000ff0a0b7290 */ /* 0x000fe2000fffe1ff */
[----:B------:R-:W-:Y:S02]  /*4c90*/  @!UP0 UMOV UR4, UR9 ;  /* 0x0000000900048c82 */ /* 0x000fe40008000000 */
[----:B------:R-:W-:Y:S02]  /*4ca0*/  @!UP0 USHF.R.U32.HI UR4, URZ, UR19, UR4 ;  /* 0x00000013ff048299 */ /* 0x000fe40008011604 */
[----:B------:R-:W-:Y:S02]  /*4cb0*/  UIMAD UR8, UR39, UR11, UR6 ;  /* 0x0000000b270872a4 */ /* 0x000fe4000f8e0206 */
[----:B------:R-:W-:Y:S02]  /*4cc0*/  @!UP0 USEL UR4, UR5, UR4, !UP1 ;  /* 0x0000000405048287 */ /* 0x000fe4000c800000 */
[----:B------:R-:W-:Y:S02]  /*4cd0*/  UISETP.NE.AND UP1, UPT, UR21, URZ, UPT ;  /* 0x000000ff1500728c */ /* 0x000fe4000bf25270 */
[----:B------:R-:W-:Y:S02]  /*4ce0*/  @!UP0 UIMAD UR8, UR7, UR8, UR4 ;  /* 0x00000008070882a4 */ /* 0x000fe4000f8e0204 */
[----:B------:R-:W-:Y:S02]  /*4cf0*/  @!UP0 UIADD3 UR9, UPT, UPT, UR10, -UR4, URZ ;  /* 0x800000040a098290 */ /* 0x000fe4000fffe0ff */
[----:B------:R-:W-:Y:S02]  /*4d00*/  UIADD3 UR4, UPT, UPT, -UR5, URZ, URZ ;  /* 0x000000ff05047290 */ /* 0x000fe4000fffe1ff */
[----:B------:R-:W-:Y:S02]  /*4d10*/  UIADD3 UR7, UPT, UPT, -UR6, URZ, URZ ;  /* 0x000000ff06077290 */ /* 0x000fe4000fffe1ff */
[----:B------:R-:W-:Y:S02]  /*4d20*/  @!UP0 UIMAD UR6, UR9, UR39, UR5 ;  /* 0x00000027090682a4 */ /* 0x000fe4000f8e0205 */
[----:B------:R-:W-:Y:S02]  /*4d30*/  UIMAD UR16, UR17, UR4, UR16 ;  /* 0x00000004111072a4 */ /* 0x000fe4000f8e0210 */
[----:B------:R-:W-:Y:S01]  /*4d40*/  UIMAD UR15, UR30, UR7, UR15 ;  /* 0x000000071e0f72a4 */ /* 0x000fe2000f8e020f */
[----:B------:R-:W-:Y:S02]  /*4d50*/  @!UP0 UMOV UR5, UR8 ;  /* 0x0000000800058c82 */ /* 0x000fe40008000000 */
[----:B------:R-:W-:Y:S02]  /*4d60*/  UIMAD UR16, UR5, UR17, UR16 ;  /* 0x00000011051072a4 */ /* 0x000fe4000f8e0210 */
[----:B------:R-:W-:Y:S11]  /*4d70*/  UIMAD UR15, UR6, UR30, UR15 ;  /* 0x0000001e060f72a4 */ /* 0x000ff6000f8e020f */
[----:B------:R-:W-:Y:S01]  /*4d80*/  @!UPT UIADD3 URZ, UPT, UPT, URZ, URZ, URZ ;  /* 0x000000fffffff290 */ /* 0x000fe2000fffe0ff */
.L_x_75:
[----:B------:R-:W1:Y:S01]  /*4d90*/  @!UP3 LDCU.128 UR8, c[0x0][0xc10] ;  /* 0x00018200ff08b7ac */ /* 0x000e620008000c00 */
[----:B------:R-:W-:Y:S02]  /*4da0*/  ISETP.NE.U32.AND P1, PT, RZ, UR26, PT ;  /* 0x0000001aff007c0c */ /* 0x000fe4000bf25070 */
[----:B------:R-:W-:Y:S02]  /*4db0*/  SHF.L.U32 R8, R10, 0x1f, RZ ;  /* 0x0000001f0a087819 */ /* 0x000fe400000006ff */
[----:B------:R-:W-:Y:S01]  /*4dc0*/  ISETP.NE.AND.EX P1, PT, RZ, UR27, PT, P1 ;  /* 0x0000001bff007c0c */ /* 0x000fe2000bf25310 */
[----:B------:R-:W2:Y:S01]  /*4dd0*/  @!UP3 LDCU UR5, c[0x0][0xc0c] ;  /* 0x00018180ff05b7ac */ /* 0x000ea20008000800 */
[----:B-1----:R-:W-:Y:S07]  /*4de0*/  UIMAD.WIDE.U32 UR6, UR16, UR8, URZ ;  /* 0x00000008100672a5 */ /* 0x002fee000f8e00ff */
[----:B------:R-:W-:Y:S01]  /*4df0*/  @!UP3 UMOV UR4, UR7 ;  /* 0x000000070004bc82 */ /* 0x000fe20008000000 */
[----:B--2---:R-:W-:Y:S02]  /*4e00*/  @!UP3 UISETP.NE.AND UP0, UPT, UR5, 0x1, UPT ;  /* 0x000000010500b88c */ /* 0x004fe4000bf05270 */
[----:B------:R-:W-:Y:S02]  /*4e10*/  @!UP3 USHF.R.U32.HI UR4, URZ, UR9, UR4 ;  /* 0x00000009ff04b299 */ /* 0x000fe40008011604 */
[----:B------:R-:W-:Y:S02]  /*4e20*/  UIMAD.WIDE.U32 UR6, UR15, UR11, URZ ;  /* 0x0000000b0f0672a5 */ /* 0x000fe4000f8e00ff */
[----:B------:R-:W-:Y:S02]  /*4e30*/  @!UP3 USEL UR8, UR16, UR4, !UP0 ;  /* 0x000000041008b287 */ /* 0x000fe4000c000000 */
[----:B------:R-:W-:Y:S03]  /*4e40*/  @!UP3 UISETP.NE.AND UP0, UPT, UR10, 0x1, UPT ;  /* 0x000000010a00b88c */ /* 0x000fe6000bf05270 */
[----:B------:R-:W-:Y:S01]  /*4e50*/  @!UP3 UMOV UR6, UR7 ;  /* 0x000000070006bc82 */ /* 0x000fe20008000000 */
[----:B------:R-:W-:Y:S01]  /*4e60*/  USHF.L.U32 UR7, UR24, 0x7, URZ ;  /* 0x0000000718077899 */ /* 0x000fe200080006ff */
[----:B------:R-:W1:Y:S02]  /*4e70*/  @!UP3 LDCU UR4, c[0x0][0xc20] ;  /* 0x00018400ff04b7ac */ /* 0x000e640008000800 */
[----:B-1----:R-:W-:Y:S04]  /*4e80*/  @!UP3 USHF.R.U32.HI UR6, URZ, UR4, UR6 ;  /* 0x00000004ff06b299 */ /* 0x002fe80008011606 */
[----:B------:R-:W-:Y:S04]  /*4e90*/  @!UP3 USEL UR6, UR15, UR6, !UP0 ;  /* 0x000000060f06b287 */ /* 0x000fe8000c000000 */
[----:B------:R-:W-:Y:S02]  /*4ea0*/  @!UP3 UIADD3 UR4, UPT, UPT, -UR8, UR6, URZ ;  /* 0x000000060804b290 */ /* 0x000fe4000fffe1ff */
[----:B------:R-:W-:Y:S02]  /*4eb0*/  @!UP3 UIADD3 UR6, UPT, UPT, UR8, -UR6, URZ ;  /* 0x800000060806b290 */ /* 0x000fe4000fffe0ff */
[----:B------:R-:W-:Y:S02]  /*4ec0*/  @!UP3 UIMAD UR16, UR4, UR5, UR16 ;  /* 0x000000050410b2a4 */ /* 0x000fe4000f8e0210 */
[----:B------:R-:W-:Y:S01]  /*4ed0*/  @!UP3 UIMAD UR15, UR6, UR10, UR15 ;  /* 0x0000000a060fb2a4 */ /* 0x000fe2000f8e020f */
[----:B------:R-:W-:Y:S11]  /*4ee0*/  BRA.U UP4, `(.L_x_76) ;  /* 0x0000000104107547 */ /* 0x000ff6000b800000 */
[----:B------:R-:W-:Y:S04]  /*4ef0*/  MOV R2, UR56 ;  /* 0x0000003800027c02 */ /* 0x000fe80008000f00 */
[----:B------:R-:W-:Y:S04]  /*4f00*/  SHF.L.U32 R2, R2, 0x1f, RZ ;  /* 0x0000001f02027819 */ /* 0x000fe800000006ff */
[----:B------:R-:W1:Y:S02]  /*4f10*/  SYNCS.PHASECHK.TRANS64.TRYWAIT P2, [UR20+0x158], R2 ;  /* 0x00015802ff0075a7 */ /* 0x000e640008041114 */
[----:B-1----:R-:W-:Y:S05]  /*4f20*/  @!P2 BRA `(.L_x_77) ;  /* 0x0000004c0030a947 */ /* 0x002fea0003800000 */
.L_x_76:
[----:B------:R-:W-:Y:S05]  /*4f30*/  BRA.U !UP6, `(.L_x_78) ;  /* 0x000000010e387547 */ /* 0x000fea000b800000 */
[----:B------:R-:W-:Y:S01]  /*4f40*/  UPLOP3.LUT UP1, UPT, UPT, UPT, UP5, 0x80, 0x8 ;  /* 0x000000000008789c */ /* 0x000fe20003f2f050 */
[----:B-1----:R-:W-:Y:S01]  /*4f50*/  HFMA2 R0, -RZ, RZ, 0, 5.9604644775390625e-08 ;  /* 0x00000001ff007431 */ /* 0x002fe200000001ff */
[----:B------:R-:W1:Y:S01]  /*4f60*/  LDCU.64 UR8, c[0x0][0x358] ;  /* 0x00006b00ff0877ac */ /* 0x000e620008000a00 */
[----:B------:R-:W-:Y:S03]  /*4f70*/  IMAD.MOV.U32 R51, RZ, RZ, 0x1 ;  /* 0x00000001ff337424 */ /* 0x000fe600078e00ff */
[----:B------:R-:W-:Y:S05]  /*4f80*/  PLOP3.LUT P2, PT, PT, PT, UP1, 0x80, 0x8 ;  /* 0x000000000008781c */ /* 0x000fea0003f4f018 */
[----:B------:R-:W2:Y:S01]  /*4f90*/  @UP1 LDCU.64 UR4, c[0x0][0x988] ;  /* 0x00013100ff0417ac */ /* 0x000ea20008000a00 */
[----:B------:R-:W-:Y:S07]  /*4fa0*/  @UP1 UIMAD UR6, UR52, UR26, URZ ;  /* 0x0000001a340612a4 */ /* 0x000fee000f8e02ff */
[----:B------:R-:W-:Y:S01]  /*4fb0*/  @!P2 PRMT R51, R0, 0x7610, R51 ;  /* 0x000076100033a816 */ /* 0x000fe20000000033 */
[----:B--2---:R-:W-:Y:S06]  /*4fc0*/  @UP1 UIMAD.WIDE UR4, UR6, 0x4, UR4 ;  /* 0x00000004060418a5 */ /* 0x004fec000f8e0204 */
[----:B------:R-:W-:Y:S01]  /*4fd0*/  IMAD.U32 R14, RZ, RZ, UR4 ;  /* 0x00000004ff0e7e24 */ /* 0x000fe2000f8e00ff */
[----:B------:R-:W-:Y:S04]  /*4fe0*/  MOV R15, UR5 ;  /* 0x00000005000f7c02 */ /* 0x000fe80008000f00 */
[----:B------:R-:W2:Y:S01]  /*4ff0*/  @!UP1 LDCU UR4, c[0x0][0x980] ;  /* 0x00013000ff0497ac */ /* 0x000ea20008000800 */
[----:B-1---5:R3:W5:Y:S02]  /*5000*/  @P2 LDG.E R27, desc[UR8][R14.64] ;  /* 0x000000080e1b2981 */ /* 0x022764000c1e1900 */
[----:B--23--:R-:W-:Y:S07]  /*5010*/  @!P2 IMAD.U32 R27, RZ, RZ, UR4 ;  /* 0x00000004ff1bae24 */ /* 0x00cfee000f8e00ff */
.L_x_78:
[----:B-----5:R-:W-:Y:S01]  /*5020*/  @!P1 FSETP.EQ.AND P3, PT, R27, RZ, PT ;  /* 0x000000ff1b00920b */ /* 0x020fe20003f62000 */
[----:B------:R-:W-:Y:S01]  /*5030*/  @!UPT UIADD3 URZ, UPT, UPT, URZ, URZ, URZ ;  /* 0x000000fffffff290 */ /* 0x000fe2000fffe0ff */
[----:B------:R-:W-:Y:S11]  /*5040*/  @!P1 BRA `(.L_x_79) ;  /* 0x0000000000149947 */ /* 0x000ff60003800000 */
[----:B------:R-:W-:Y:S02]  /*5050*/  LOP3.LUT P1, RZ, R51, 0xff, RZ, 0xc0, !PT ;  /* 0x000000ff33ff7812 */ /* 0x000fe4000782c0ff */
[----:B------:R-:W-:Y:S04]  /*5060*/  PLOP3.LUT P3, PT, PT, PT, UP1, 0x80, 0x8 ;  /* 0x000000000008781c */ /* 0x000fe80003f6f018 */
[----:B------:R-:W-:Y:S07]  /*5070*/  PLOP3.LUT P3, PT, P3, PT, PT, 0x8, 0x80 ;  /* 0x000000000080781c */ /* 0x000fee0001f6e170 */
[----:B------:R-:W-:Y:S11]  /*5080*/  @P1 FSETP.EQ.AND P3, PT, R27, RZ, PT ;  /* 0x000000ff1b00120b */ /* 0x000ff60003f62000 */
[----:B------:R-:W-:Y:S02]  /*5090*/  @!UPT UIADD3 URZ, UPT, UPT, URZ, URZ, URZ ;  /* 0x000000fffffff290 */ /* 0x000fe4000fffe0ff */
.L_x_79:
[----:B------:R-:W-:Y:S01]  /*50a0*/  USHF.L.U32 UR11, UR51, 0x6, URZ ;  /* 0x00000006330b7899 */ /* 0x000fe200080006ff */
[----:B------:R-:W2:Y:S01]  /*50b0*/  SYNCS.PHASECHK.TRANS64.TRYWAIT P1, [UR20+0x130], R8 ;  /* 0x00013008ff0075a7 */ /* 0x000ea20008021114 */
[----:B------:R-:W-:Y:S02]  /*50c0*/  UISETP.NE.AND UP0, UPT, UR32, 0x1, UPT ;  /* 0x000000012000788c */ /* 0x000fe4000bf05270 */
[----:B------:R-:W-:Y:S01]  /*50d0*/  UIMAD.WIDE.U32 UR4, UR11, UR33, URZ ;  /* 0x000000210b0472a5 */ /* 0x000fe2000f8e00ff */
[----:B------:R-:W-:Y:S04]  /*50e0*/  ELECT P2, URZ, PT ;  /* 0x0000000000ff782f */ /* 0x000fe80003840000 */
[----:B------:R-:W-:Y:S02]  /*50f0*/  PLOP3.LUT P2, PT, P3, P2, PT, 0xf2, 0x2f ;  /* 0x00000000002f781c */ /* 0x000fe40001f45e72 */
[----:B------:R-:W-:Y:S02]  /*5100*/  UMOV UR4, UR5 ;  /* 0x0000000500047c82 */ /* 0x000fe40008000000 */
[----:B------:R-:W-:Y:S04]  /*5110*/  USHF.R.U32.HI UR4, URZ, UR34, UR4 ;  /* 0x00000022ff047299 */ /* 0x000fe80008011604 */
[----:B------:R-:W-:Y:S02]  /*5120*/  USEL UR12, UR11, UR4, !UP0 ;  /* 0x000000040b0c7287 */ /* 0x000fe4000c000000 */
[----:B------:R-:W-:Y:S02]  /*5130*/  UISETP.NE.AND UP0, UPT, UR35, 0x1, UPT ;  /* 0x000000012300788c */ /* 0x000fe4000bf05270 */
[----:B------:R-:W-:Y:S02]  /*5140*/  UIMAD.WIDE.U32 UR4, UR12, UR40, URZ ;  /* 0x000000280c0472a5 */ /* 0x000fe4000f8e00ff */
[----:B------:R-:W-:Y:S01]  /*5150*/  UIADD3 UR6, UPT, UPT, -UR12, URZ, URZ ;  /* 0x000000ff0c067290 */ /* 0x000fe2000fffe1ff */
[----:B-1----:R-:W-:Y:S03]  /*5160*/  @!P2 IMAD.MOV.U32 R0, RZ, 0x20, RZ ;  /* 0x00000020ff00a824 */ /* 0x002fe600078e00ff */
[----:B------:R-:W-:Y:S01]  /*5170*/  UIMAD UR11, UR32, UR6, UR11 ;  /* 0x00000006200b72a4 */ /* 0x000fe2000f8e020b */
[----:B------:R-:W-:Y:S01]  /*5180*/  @!P2 IMAD.MOV.U32 R0, RZ, 0x400, R0 ;  /* 0x00000400ff00a824 */ /* 0x000fe200078e0000 */
[----:B------:R-:W-:Y:S02]  /*5190*/  UMOV UR4, UR5 ;  /* 0x0000000500047c82 */ /* 0x000fe40008000000 */
[----:B------:R-:W-:Y:S04]  /*51a0*/  USHF.R.U32.HI UR4, URZ, UR41, UR4 ;  /* 0x00000029ff047299 */ /* 0x000fe80008011604 */
[----:B------:R-:W-:Y:S02]  /*51b0*/  USEL UR13, UR12, UR4, !UP0 ;  /* 0x000000040c0d7287 */ /* 0x000fe4000c000000 */
[----:B------:R-:W-:Y:S02]  /*51c0*/  UISETP.NE.AND UP0, UPT, UR42, 0x1, UPT ;  /* 0x000000012a00788c */ /* 0x000fe4000bf05270 */
[----:B------:R-:W-:Y:S07]  /*51d0*/  UIMAD.WIDE.U32 UR4, UR13, UR43, URZ ;  /* 0x0000002b0d0472a5 */ /* 0x000fee000f8e00ff */
[----:B------:R-:W-:Y:S02]  /*51e0*/  UMOV UR4, UR5 ;  /* 0x0000000500047c82 */ /* 0x000fe40008000000 */
[----:B------:R-:W-:Y:S04]  /*51f0*/  USHF.R.U32.HI UR4, URZ, UR58, UR4 ;  /* 0x0000003aff047299 */ /* 0x000fe80008011604 */
[----:B------:R-:W-:Y:S02]  /*5200*/  USEL UR14, UR13, UR4, !UP0 ;  /* 0x000000040d0e7287 */ /* 0x000fe4000c000000 */
[----:B------:R-:W-:Y:S02]  /*5210*/  UIADD3 UR4, UPT, UPT, -UR13, URZ, URZ ;  /* 0x000000ff0d047290 */ /* 0x000fe4000fffe1ff */
[----:B------:R-:W-:Y:S02]  /*5220*/  UIADD3 UR5, UPT, UPT, -UR14, URZ, URZ ;  /* 0x000000ff0e057290 */ /* 0x000fe4000fffe1ff */
[----:B------:R-:W-:Y:S02]  /*5230*/  UIMAD UR12, UR35, UR4, UR12 ;  /* 0x00000004230c72a4 */ /* 0x000fe4000f8e020c */
[----:B------:R-:W-:Y:S01]  /*5240*/  UIMAD UR13, UR42, UR5, UR13 ;  /* 0x000000052a0d72a4 */ /* 0x000fe2000f8e020d */
[----:B--2---:R-:W-:Y:S11]  /*5250*/  @!P1 BRA `(.L_x_80) ;  /* 0x00000048007c9947 */ /* 0x004ff60003800000 */
.L_x_190:
[----:B------:R-:W-:Y:S01]  /*5260*/  @!P2 R2UR UR4, R0 ;  /* 0x000000000004a2ca */ /* 0x000fe200000e0000 */
[----:B------:R-:W-:Y:S01]  /*5270*/  VOTEU.ALL UP0, P2 ;  /* 0x0000000000ff7886 */ /* 0x000fe20001000000 */
[----:B-1----:R-:W-:Y:S04]  /*5280*/  @!P2 IADD3 R2, P1, PT, R12, 0x680, RZ ;  /* 0x000006800c02a810 */ /* 0x002fe80007f3e0ff */
[----:B------:R-:W-:Y:S01]  /*5290*/  @!P2 R2UR UR5, R2 ;  /* 0x000000000205a2ca */ /* 0x000fe200000e0000 */
[----:B------:R-:W-:Y:S01]  /*52a0*/  @!P2 IMAD.X R0, RZ, RZ, R13, P1 ;  /* 0x000000ffff00a224 */ /* 0x000fe200008e060d */
[----:B------:R-:W-:Y:S05]  /*52b0*/  @!UP0 UIADD3 UR8, UPT, UPT, UR20, 0x200, URZ ;  /* 0x0000020014088890 */ /* 0x000fea000fffe0ff */
[----:B------:R-:W-:Y:S01]  /*52c0*/  @!UP0 UPRMT UR6, UR4, 0x5410, URZ ;  /* 0x0000541004068896 */ /* 0x000fe200080000ff */
[----:B------:R-:W-:Y:S01]  /*52d0*/  @!P2 R2UR UR4, R0 ;  /* 0x000000000004a2ca */ /* 0x000fe200000e0000 */
[----:B------:R-:W-:Y:S01]  /*52e0*/  VOTEU.ALL UP0, P2 ;  /* 0x0000000000ff7886 */ /* 0x000fe20001000000 */
[----:B------:R-:W-:Y:S03]  /*52f0*/  @!P2 IMAD.MOV.U32 R0, RZ, RZ, 0x1000 ;  /* 0x00001000ff00a424 */ /* 0x000fe600078e00ff */
[----:B------:R-:W-:Y:S01]  /*5300*/  IMAD.U32 R14, RZ, RZ, UR5 ;  /* 0x00000005ff0e7e24 */ /* 0x000fe2000f8e00ff */
[----:B------:R-:W-:Y:S01]  /*5310*/  @!UP0 UMOV UR9, UR37 ;  /* 0x0000002500098c82 */ /* 0x000fe20008000000 */
[----:B------:R-:W-:Y:S06]  /*5320*/  @!UP0 UMOV UR10, UR7 ;  /* 0x00000007000a8c82 */ /* 0x000fec0008000000 */
[----:B------:R-:W-:Y:S01]  /*5330*/  IMAD.U32 R15, RZ, RZ, UR4 ;  /* 0x00000004ff0f7e24 */ /* 0x000fe2000f8e00ff */
[----:B------:R-:W-:Y:S04]  /*5340*/  @!P2 R2UR UR4, R14 ;  /* 0x000000000e04a2ca */ /* 0x000fe800000e0000 */
[----:B------:R-:W-:Y:S11]  /*5350*/  @!P2 R2UR UR5, R15 ;  /* 0x000000000f05a2ca */ /* 0x000ff600000e0000 */
[----:B------:R-:W-:Y:S02]  /*5360*/  @!UPT UIADD3 URZ, UPT, UPT, URZ, URZ, URZ ;  /* 0x000000fffffff290 */ /* 0x000fe4000fffe0ff */
[----:B------:R1:W-:Y:S01]  /*5370*/  @!UP0 UTMALDG.5D.IM2COL [UR8], [UR4], UR6 ;  /* 0x00000008040083b4 */ /* 0x0003e20008060006 */
[----:B------:R2:W-:Y:S01]  /*5380*/  @!P2 SYNCS.ARRIVE.TRANS64.RED.A0TR RZ, [UR20+0x110], R0 ;  /* 0x00011000ffffa9a7 */ /* 0x0005e20008300414 */
[----:B------:R-:W-:Y:S01]  /*5390*/  SYNCS.ARRIVE.TRANS64.RED.A1T0 RZ, [UR53], RZ ;  /* 0x000000ffffff79a7 */ /* 0x000fe20008100435 */
[----:B--2---:R-:W-:Y:S01]  /*53a0*/  @!P2 IMAD.MOV.U32 R0, RZ, 0x20, RZ ;  /* 0x00000020ff00a824 */ /* 0x004fe200078e00ff */
[----:B------:R-:W2:Y:S03]  /*53b0*/  SYNCS.PHASECHK.TRANS64.TRYWAIT P1, [UR20+0x138], R8 ;  /* 0x00013808ff0075a7 */ /* 0x000ea60008021114 */
[----:B------:R-:W-:Y:S01]  /*53c0*/  @!P2 IMAD.MOV.U32 R0, RZ, 0x400, R0 ;  /* 0x00000400ff00a824 */ /* 0x000fe200078e0000 */
[----:B-12---:R-:W-:Y:S06]  /*53d0*/  @!P1 BRA `(.L_x_81) ;  /* 0x0000004800349947 */ /* 0x006fec0003800000 */
.L_x_192:
[----:B------:R-:W-:Y:S01]  /*53e0*/  @!P2 R2UR UR4, R0 ;  /* 0x000000000004a2ca */ /* 0x000fe200000e0000 */
[----:B------:R-:W-:Y:S01]  /*53f0*/  VOTEU.ALL UP0, P2 ;  /* 0x0000000000ff7886 */ /* 0x000fe20001000000 */
[----:B-1----:R-:W-:Y:S04]  /*5400*/  @!P2 IADD3 R2, P1, PT, R12, 0x680, RZ ;  /* 0x000006800c02a810 */ /* 0x002fe80007f3e0ff */
[----:B------:R-:W-:Y:S01]  /*5410*/  @!P2 R2UR UR5, R2 ;  /* 0x000000000205a2ca */ /* 0x000fe200000e0000 */
[----:B------:R-:W-:Y:S01]  /*5420*/  @!P2 IMAD.X R0, RZ, RZ, R13, P1 ;  /* 0x000000ffff00a224 */ /* 0x000fe200008e060d */
[----:B------:R-:W-:Y:S02]  /*5430*/  @!UP0 UIADD3 UR10, UPT, UPT, UR7, 0x20, URZ ;  /* 0x00000020070a8890 */ /* 0x000fe4000fffe0ff */
[----:B------:R-:W-:Y:S03]  /*5440*/  @!UP0 UIADD3 UR8, UPT, UPT, UR20, 0x1200, URZ ;  /* 0x0000120014088890 */ /* 0x000fe6000fffe0ff */
[----:B------:R-:W-:Y:S01]  /*5450*/  @!UP0 UPRMT UR6, UR4, 0x5410, URZ ;  /* 0x0000541004068896 */ /* 0x000fe200080000ff */
[----:B------:R-:W-:Y:S01]  /*5460*/  @!P2 R2UR UR4, R0 ;  /* 0x000000000004a2ca */ /* 0x000fe200000e0000 */
[----:B------:R-:W-:Y:S01]  /*5470*/  VOTEU.ALL UP0, P2 ;  /* 0x0000000000ff7886 */ /* 0x000fe20001000000 */
[----:B------:R-:W-:Y:S03]  /*5480*/  @!P2 IMAD.MOV.U32 R0, RZ, RZ, 0x1000 ;  /* 0x00001000ff00a424 */ /* 0x000fe600078e00ff */
[----:B------:R-:W-:Y:S01]  /*5490*/  IMAD.U32 R14, RZ, RZ, UR5 ;  /* 0x00000005ff0e7e24 */ /* 0x000fe2000f8e00ff */
[----:B------:R-:W-:Y:S07]  /*54a0*/  @!UP0 UMOV UR9, UR36 ;  /* 0x0000002400098c82 */ /* 0x000fee0008000000 */
        /* <DEDUP_REMOVED lines=11> */
.L_x_194:
[----:B------:R-:W-:Y:S01]  /*5560*/  @!P2 R2UR UR4, R0 ;  /* 0x000000000004a2ca */ /* 0x000fe200000e0000 */
[----:B------:R-:W-:Y:S01]  /*5570*/  VOTEU.ALL UP0, P2 ;  /* 0x0000000000ff7886 */ /* 0x000fe20001000000 */
[----:B-1----:R-:W-:Y:S02]  /*5580*/  @!P2 IADD3 R2, P1, PT, R12, 0x680, RZ ;  /* 0x000006800c02a810 */ /* 0x002fe40007f3e0ff */
[----:B------:R-:W-:Y:S02]  /*5590*/  @P0 SHF.R.U32.HI R4, RZ, 0x10, R5 ;  /* 0x00000010ff040819 */ /* 0x000fe40000011605 */
[----:B------:R-:W-:Y:S01]  /*55a0*/  @!P2 R2UR UR5, R2 ;  /* 0x000000000205a2ca */ /* 0x000fe200000e0000 */
[----:B------:R-:W-:Y:S01]  /*55b0*/  @!P2 IMAD.X R0, RZ, RZ, R13, P1 ;  /* 0x000000ffff00a224 */ /* 0x000fe200008e060d */
[----:B------:R-:W-:Y:S01]  /*55c0*/  @!UP0 UIADD3 UR10, UPT, UPT, UR7, 0x40, URZ ;  /* 0x00000040070a8890 */ /* 0x000fe2000fffe0ff */
[----:B------:R-:W-:Y:S01]  /*55d0*/  @P0 R2UR UR52, R4 ;  /* 0x00000000043402ca */ /* 0x000fe200000e0000 */
        /* <DEDUP_REMOVED lines=14> */
[----:B------:R-:W2:Y:S02]  /*56c0*/  SYNCS.PHASECHK.TRANS64.TRYWAIT P1, [UR20+0x148], R8 ;  /* 0x00014808ff0075a7 */ /* 0x000ea40008021114 */
[----:B-12---:R-:W-:Y:S05]  /*56d0*/  @!P1 BRA `(.L_x_83) ;  /* 0x0000004400a49947 */ /* 0x006fea0003800000 */
.L_x_196:
[----:B-1----:R-:W-:Y:S01]  /*56e0*/  @!P2 IMAD.MOV.U32 R0, RZ, 0x20, RZ ;  /* 0x00000020ff00a824 */ /* 0x002fe200078e00ff */
[----:B------:R-:W-:Y:S01]  /*56f0*/  @!P2 IADD3 R2, P0, PT, R12, 0x680, RZ ;  /* 0x000006800c02a810 */ /* 0x000fe20007f1e0ff */
[----:B------:R-:W-:Y:S01]  /*5700*/  VOTEU.ALL UP0, P2 ;  /* 0x0000000000ff7886 */ /* 0x000fe20001000000 */
[----:B------:R-:W-:Y:S01]  /*5710*/  LOP3.LUT R10, R10, 0x1, RZ, 0x3c, !PT ;  /* 0x000000010a0a7812 */ /* 0x000fe200078e3cff */
[----:B------:R-:W-:Y:S01]  /*5720*/  @!P2 IMAD.MOV.U32 R0, RZ, 0x400, R0 ;  /* 0x00000400ff00a824 */ /* 0x000fe200078e0000 */
[----:B------:R-:W-:Y:S01]  /*5730*/  @!P2 R2UR UR5, R2 ;  /* 0x000000000205a2ca */ /* 0x000fe200000e0000 */
[----:B------:R-:W-:Y:S01]  /*5740*/  UIADD3 UR24, UPT, UPT, UR15, UR46, URZ ;  /* 0x0000002e0f187290 */ /* 0x000fe2000fffe0ff */
[----:B------:R-:W-:Y:S01]  /*5750*/  LOP3.LUT R9, R9, 0x1, RZ, 0x3c, !PT ;  /* 0x0000000109097812 */ /* 0x000fe200078e3cff */
[----:B------:R-:W-:Y:S01]  /*5760*/  @!UP0 UIADD3 UR8, UPT, UPT, UR20, 0x3200, URZ ;  /* 0x0000320014088890 */ /* 0x000fe2000fffe0ff */
[----:B------:R-:W-:Y:S01]  /*5770*/  @!P2 R2UR UR4, R0 ;  /* 0x000000000004a2ca */ /* 0x000fe200000e0000 */
[----:B------:R-:W-:Y:S01]  /*5780*/  @!P2 IMAD.X R0, RZ, RZ, R13, P0 ;  /* 0x000000ffff00a224 */ /* 0x000fe200000e060d */
[----:B------:R-:W-:Y:S02]  /*5790*/  @!UP0 UIADD3 UR10, UPT, UPT, UR7, 0x60, URZ ;  /* 0x00000060070a8890 */ /* 0x000fe4000fffe0ff */
[----:B------:R-:W-:Y:S02]  /*57a0*/  @!UP0 UIADD3 UR9, UPT, UPT, UR20, 0x128, URZ ;  /* 0x0000012814098890 */ /* 0x000fe4000fffe0ff */
[----:B------:R-:W-:Y:S02]  /*57b0*/  UIADD3 UR51, UPT, UPT, UR16, UR45, URZ ;  /* 0x0000002d10337290 */ /* 0x000fe4000fffe0ff */
[----:B------:R-:W-:Y:S01]  /*57c0*/  UPLOP3.LUT UP4, UPT, UPT, UPT, UPT, 0x80, 0x8 ;  /* 0x000000000008789c */ /* 0x000fe20003f8f070 */
[----:B------:R-:W-:Y:S04]  /*57d0*/  IMAD.U32 R4, RZ, RZ, UR5 ;  /* 0x00000005ff047e24 */ /* 0x000fe8000f8e00ff */
[----:B------:R-:W-:Y:S01]  /*57e0*/  @!UP0 UPRMT UR6, UR4, 0x5410, URZ ;  /* 0x0000541004068896 */ /* 0x000fe200080000ff */
[----:B------:R-:W-:Y:S01]  /*57f0*/  @!P2 R2UR UR4, R0 ;  /* 0x000000000004a2ca */ /* 0x000fe200000e0000 */
[----:B------:R-:W-:Y:S11]  /*5800*/  VOTEU.ALL UP0, P2 ;  /* 0x0000000000ff7886 */ /* 0x000ff60001000000 */
[----:B------:R-:W-:Y:S01]  /*5810*/  @!UPT UIADD3 URZ, UPT, UPT, URZ, URZ, URZ ;  /* 0x000000fffffff290 */ /* 0x000fe2000fffe0ff */
[----:B------:R-:W-:Y:S01]  /*5820*/  IMAD.U32 R5, RZ, RZ, UR4 ;  /* 0x00000004ff057e24 */ /* 0x000fe2000f8e00ff */
[----:B------:R-:W-:Y:S04]  /*5830*/  @!P2 R2UR UR4, R4 ;  /* 0x000000000404a2ca */ /* 0x000fe800000e0000 */
[----:B------:R-:W-:Y:S11]  /*5840*/  @!P2 R2UR UR5, R5 ;  /* 0x000000000505a2ca */ /* 0x000ff600000e0000 */
[----:B------:R-:W-:Y:S02]  /*5850*/  @!UPT UIADD3 URZ, UPT, UPT, URZ, URZ, URZ ;  /* 0x000000fffffff290 */ /* 0x000fe4000fffe0ff */
[----:B------:R1:W-:Y:S01]  /*5860*/  @!UP0 UTMALDG.5D.IM2COL [UR8], [UR4], UR6 ;  /* 0x00000008040083b4 */ /* 0x0003e20008060006 */
[----:B------:R1:W-:Y:S01]  /*5870*/  @!P2 SYNCS.ARRIVE.TRANS64.RED.A0TR RZ, [UR20+0x128], R3 ;  /* 0x00012803ffffa9a7 */ /* 0x0003e20008300414 */
[----:B------:R-:W-:Y:S01]  /*5880*/  SYNCS.ARRIVE.TRANS64.RED.A1T0 RZ, [UR48], RZ ;  /* 0x000000ffffff79a7 */ /* 0x000fe20008100430 */
[----:B------:R-:W-:Y:S05]  /*5890*/  BRA.U UP2, `(.L_x_84) ;  /* 0xfffffff1021c7547 */ /* 0x000fea000b83ffff */
[----:B------:R-:W-:-:S04]  /*58a0*/  SHF.L.U32 R2, R10, 0x1f, RZ ;  /* 0x0000001f0a027819 */ /* 0x000fc800000006ff */
[----:B------:R-:W2:Y:S02]  /*58b0*/  SYNCS.PHASECHK.TRANS64.TRYWAIT P0, [UR20+0x130], R2 ;  /* 0x00013002ff0075a7 */ /* 0x000ea40008001114 */
[----:B--2---:R-:W-:Y:S05]  /*58c0*/  @!P0 BRA `(.L_x_85) ;  /* 0x0000004400408947 */ /* 0x004fea0003800000 */
.L_x_198:
[----:B------:R-:W3:Y:S02]  /*58d0*/  SYNCS.PHASECHK.TRANS64.TRYWAIT P0, [UR20+0x138], R2 ;  /* 0x00013802ff0075a7 */ /* 0x000ee40008001114 */
[----:B---3--:R-:W-:Y:S05]  /*58e0*/  @!P0 BRA `(.L_x_86) ;  /* 0x0000004400508947 */ /* 0x008fea0003800000 */
.L_x_200:
[----:B------:R-:W3:Y:S02]  /*58f0*/  SYNCS.PHASECHK.TRANS64.TRYWAIT P0, [UR20+0x140], R2 ;  /* 0x00014002ff0075a7 */ /* 0x000ee40008001114 */
[----:B---3--:R-:W-:Y:S05]  /*5900*/  @!P0 BRA `(.L_x_87) ;  /* 0x0000004400608947 */ /* 0x008fea0003800000 */
.L_x_202:
[----:B--2---:R-:W-:-:S07]  /*5910*/  MOV R0, UR20 ;  /* 0x0000001400007c02 */ /* 0x004fce0008000f00 */
.L_x_88:
[----:B--2---:R-:W-:-:S04]  /*5920*/  SHF.L.U32 R2, R10, 0x1f, RZ ;  /* 0x0000001f0a027819 */ /* 0x004fc800000006ff */
[----:B------:R2:W3:Y:S03]  /*5930*/  SYNCS.PHASECHK.TRANS64.TRYWAIT P0, [R0+URZ+0x148], R2 ;  /* 0x00014802000075a7 */ /* 0x0004e600080011ff */
[----:B---3--:R-:W-:Y:S05]  /*5940*/  @!P0 NANOSLEEP.SYNCS 0x989680 ;  /* 0x009896800000895d */ /* 0x008fea0003900000 */
[----:B------:R-:W3:Y:S02]  /*5950*/  @!P0 SYNCS.PHASECHK.TRANS64 P0, [R0+URZ+0x148], R2 ;  /* 0x00014802000085a7 */ /* 0x000ee400080010ff */
[----:B-1-3--:R-:W-:Y:S05]  /*5960*/  @P0 EXIT ;  /* 0x000000000000094d */ /* 0x00afea0003800000 */
[----:B------:R-:W-:Y:S05]  /*5970*/  BRA `(.L_x_88) ;  /* 0xfffffffc00e87947 */ /* 0x000fea000383ffff */
.L_x_73:
[----:B------:R-:W-:-:S06]  /*5980*/  UISETP.GE.AND UP0, UPT, UR18, 0x4, UPT ;  /* 0x000000041200788c */ /* 0x000fcc000bf06270 */
[----:B------:R-:W-:-:S13]  /*5990*/  PLOP3.LUT P0, PT, PT, PT, UP0, 0x80, 0x8 ;  /* 0x000000000008781c */ /* 0x000fda0003f0f008 */
[----:B-1----:R-:W-:Y:S05]  /*59a0*/  @!P0 EXIT ;  /* 0x000000000000894d */ /* 0x002fea0003800000 */
[----:B------:R-:W1:Y:S08]  /*59b0*/  S2UR UR4, SR_CgaCtaId ;  /* 0x00000000000479c3 */ /* 0x000e700000008800 */
[----:B------:R-:W-:Y:S01]  /*59c0*/  BAR.SYNC.DEFER_BLOCKING 0x6, 0xa0 ;  /* 0x0182800000007b1d */ /* 0x000fe20000010000 */
[C---:B------:R-:W-:Y:S01]  /*59d0*/  IMAD.SHL.U32 R4, R50.reuse, 0x20, RZ ;  /* 0x0000002032047824 */ /* 0x040fe200078e00ff */
[----:B------:R-:W-:Y:S01]  /*59e0*/  SHF.R.U32.HI R5, RZ, 0x1, R50 ;  /* 0x00000001ff057819 */ /* 0x000fe20000011632 */
[C---:B------:R-:W-:Y:S01]  /*59f0*/  IMAD.SHL.U32 R49, R50.reuse, 0x10, RZ ;  /* 0x0000001032317824 */ /* 0x040fe200078e00ff */
[C---:B------:R-:W-:Y:S01]  /*5a00*/  LOP3.LUT P0, RZ, R50.reuse, 0x4, RZ, 0xc0, !PT ;  /* 0x0000000432ff7812 */ /* 0x040fe2000780c0ff */
[----:B------:R-:W-:Y:S01]  /*5a10*/  IMAD.U32 R23, R50, 0x10000, RZ ;  /* 0x0001000032177824 */ /* 0x000fe200078e00ff */
[----:B------:R-:W-:-:S02]  /*5a20*/  UMOV UR49, 0x400 ;  /* 0x0000040000317882 */ /* 0x000fc40000000000 */
[----:B------:R-:W2:Y:S01]  /*5a30*/  LDC.64 R42, c[0x0][0x9b0] ;  /* 0x00026c00ff2a7b82 */ /* 0x000ea20000000a00 */
[----:B------:R-:W-:Y:S01]  /*5a40*/  LOP3.LUT R0, R4, 0xc0, RZ, 0xc0, !PT ;  /* 0x000000c004007812 */ /* 0x000fe200078ec0ff */
[----:B------:R-:W-:Y:S01]  /*5a50*/  IMAD.MOV.U32 R61, RZ, RZ, 0x20 ;  /* 0x00000020ff3d7424 */ /* 0x000fe200078e00ff */
[----:B------:R-:W-:Y:S01]  /*5a60*/  LOP3.LUT R49, R49, 0x600, RZ, 0xc0, !PT ;  /* 0x0000060031317812 */ /* 0x000fe200078ec0ff */
[----:B------:R-:W-:Y:S01]  /*5a70*/  IMAD.MOV.U32 R48, RZ, RZ, 0x1 ;  /* 0x00000001ff307424 */ /* 0x000fe200078e00ff */
[----:B------:R-:W-:Y:S01]  /*5a80*/  LOP3.LUT R5, R0, 0x8, R5, 0xf8, !PT ;  /* 0x0000000800057812 */ /* 0x000fe200078ef805 */
[C---:B------:R-:W-:Y:S01]  /*5a90*/  IMAD.SHL.U32 R0, R50.reuse, 0x4, RZ ;  /* 0x0000000432007824 */ /* 0x040fe200078e00ff */
[----:B------:R-:W-:Y:S01]  /*5aa0*/  LOP3.LUT R49, R49, 0x20, R4, 0xf8, !PT ;  /* 0x0000002031317812 */ /* 0x000fe200078ef804 */
[----:B------:R-:W3:Y:S01]  /*5ab0*/  LDC.64 R40, c[0x0][0x9a8] ;  /* 0x00026a00ff287b82 */ /* 0x000ee20000000a00 */
[----:B------:R-:W-:Y:S01]  /*5ac0*/  LOP3.LUT R50, R50, 0x60, RZ, 0xc0, !PT ;  /* 0x0000006032327812 */ /* 0x000fe200078ec0ff */
[----:B------:R-:W-:Y:S01]  /*5ad0*/  IMAD.MOV.U32 R22, RZ, RZ, RZ ;  /* 0x000000ffff167224 */ /* 0x000fe200078e00ff */
[----:B------:R-:W-:-:S02]  /*5ae0*/  LOP3.LUT R0, R5, 0x18, R0, 0x78, !PT ;  /* 0x0000001805007812 */ /* 0x000fc400078e7800 */
[----:B------:R-:W-:Y:S02]  /*5af0*/  CS2R R46, SRZ ;  /* 0x00000000002e7805 */ /* 0x000fe4000001ff00 */
[----:B------:R-:W-:Y:S01]  /*5b00*/  LOP3.LUT R49, R49, 0x100, R4, 0xf8, !PT ;  /* 0x0000010031317812 */ /* 0x000fe200078ef804 */
[----:B------:R-:W4:Y:S01]  /*5b10*/  LDCU UR61, c[0x0][0x370] ;  /* 0x00006e00ff3d77ac */ /* 0x000f220008000800 */
[----:B------:R-:W-:Y:S02]  /*5b20*/  LOP3.LUT R23, R23, 0x600000, RZ, 0xc0, !PT ;  /* 0x0060000017177812 */ /* 0x000fe400078ec0ff */
[----:B------:R-:W-:Y:S01]  /*5b30*/  LOP3.LUT R49, R49, R0, RZ, 0xfc, !PT ;  /* 0x0000000031317212 */ /* 0x000fe200078efcff */
[----:B-1----:R-:W-:Y:S01]  /*5b40*/  ULEA UR49, UR4, UR49, 0x18 ;  /* 0x0000003104317291 */ /* 0x002fe2000f8ec0ff */
[----:B------:R-:W-:Y:S01]  /*5b50*/  SEL R61, R61, 0xffffffe0, !P0 ;  /* 0xffffffe03d3d7807 */ /* 0x000fe20004000000 */
[----:B------:R-:W1:Y:S01]  /*5b60*/  LDCU.64 UR4, c[0x0][0x990] ;  /* 0x00013200ff0477ac */ /* 0x000e620008000a00 */
[----:B------:R-:W2:Y:S06]  /*5b70*/  LDCU UR48, c[0x0][0xc0c] ;  /* 0x00018180ff3077ac */ /* 0x000eac0008000800 */
[----:B------:R-:W4:Y:S01]  /*5b80*/  LDS R2, [UR49+0x1b0] ;  /* 0x0001b031ff027984 */ /* 0x000f220008000800 */
[----:B------:R-:W2:Y:S01]  /*5b90*/  LDCU UR38, c[0x0][0xc30] ;  /* 0x00018600ff2677ac */ /* 0x000ea20008000800 */
[----:B------:R-:W2:Y:S01]  /*5ba0*/  LDCU.64 UR54, c[0x0][0x988] ;  /* 0x00013100ff3677ac */ /* 0x000ea20008000a00 */
[----:B------:R-:W2:Y:S01]  /*5bb0*/  LDCU.64 UR46, c[0x0][0xc28] ;  /* 0x00018500ff2e77ac */ /* 0x000ea20008000a00 */
[----:B-1----:R-:W-:-:S02]  /*5bc0*/  IMAD.U32 R54, RZ, RZ, UR4 ;  /* 0x00000004ff367e24 */ /* 0x002fc4000f8e00ff */
[----:B------:R-:W-:Y:S01]  /*5bd0*/  IMAD.U32 R53, RZ, RZ, UR5 ;  /* 0x00000005ff357e24 */ /* 0x000fe2000f8e00ff */
[----:B------:R-:W1:Y:S01]  /*5be0*/  LDCU.128 UR4, c[0x0][0xb80] ;  /* 0x00017000ff0477ac */ /* 0x000e620008000c00 */
[----:B------:R-:W2:Y:S01]  /*5bf0*/  LDCU.128 UR56, c[0x0][0xc10] ;  /* 0x00018200ff3877ac */ /* 0x000ea20008000c00 */
[----:B------:R-:W2:Y:S01]  /*5c00*/  LDCU UR60, c[0x0][0x374] ;  /* 0x00006e80ff3c77ac */ /* 0x000ea20008000800 */
[----:B------:R-:W-:Y:S01]  /*5c10*/  UMOV UR53, URZ ;  /* 0x000000ff00357c82 */ /* 0x000fe20008000000 */
[----:B------:R-:W-:Y:S01]  /*5c20*/  UMOV UR50, URZ ;  /* 0x000000ff00327c82 */ /* 0x000fe20008000000 */
[----:B-1----:R-:W-:Y:S01]  /*5c30*/  IMAD.U32 R58, RZ, RZ, UR4 ;  /* 0x00000004ff3a7e24 */ /* 0x002fe2000f8e00ff */
[----:B------:R-:W-:Y:S01]  /*5c40*/  UIADD3 UR4, UPT, UPT, UR49, 0x200, URZ ;  /* 0x0000020031047890 */ /* 0x000fe2000fffe0ff */
[----:B------:R-:W-:Y:S02]  /*5c50*/  IMAD.U32 R57, RZ, RZ, UR5 ;  /* 0x00000005ff397e24 */ /* 0x000fe4000f8e00ff */
[----:B------:R-:W-:-:S02]  /*5c60*/  IMAD.U32 R56, RZ, RZ, UR6 ;  /* 0x00000006ff387e24 */ /* 0x000fc4000f8e00ff */
[----:B------:R-:W-:Y:S02]  /*5c70*/  IMAD.U32 R55, RZ, RZ, UR7 ;  /* 0x00000007ff377e24 */ /* 0x000fe4000f8e00ff */
[C---:B----4-:R-:W-:Y:S01]  /*5c80*/  VIADD R3, R2.reuse, 0x80 ;  /* 0x0000008002037836 */ /* 0x050fe20000000000 */
[----:B------:R-:W-:Y:S01]  /*5c90*/  LOP3.LUT R2, R2, 0xffff, RZ, 0xc0, !PT ;  /* 0x0000ffff02027812 */ /* 0x000fe200078ec0ff */
[----:B------:R-:W-:-:S03]  /*5ca0*/  IMAD.U32 R60, RZ, RZ, UR4 ;  /* 0x00000004ff3c7e24 */ /* 0x000fc6000f8e00ff */
[----:B------:R-:W-:-:S05]  /*5cb0*/  LOP3.LUT R3, R3, 0xffff, RZ, 0xc0, !PT ;  /* 0x0000ffff03037812 */ /* 0x000fca00078ec0ff */
[----:B--23--:R1:W-:Y:S02]  /*5cc0*/  STL.64 [R1], R2 ;  /* 0x0000000201007387 */ /* 0x00c3e40000100a00 */
.L_x_132:
[----:B-1----:R-:W-:Y:S04]  /*5cd0*/  SHF.L.U32 R2, R46, 0x1f, RZ ;  /* 0x0000001f2e027819 */ /* 0x002fe800000006ff */
[----:B------:R-:W1:Y:S02]  /*5ce0*/  SYNCS.PHASECHK.TRANS64.TRYWAIT P0, [UR49+0x160], R2 ;  /* 0x00016002ff0075a7 */ /* 0x000e640008001131 */
[----:B-12---:R-:W-:Y:S05]  /*5cf0*/  @!P0 BRA `(.L_x_89) ;  /* 0x00000040007c8947 */ /* 0x006fea0003800000 */
.L_x_204:
[----:B------:R-:W2:Y:S01]  /*5d00*/  LDS.128 R4, [UR49+0x1a0] ;  /* 0x0001a031ff047984 */ /* 0x000ea20008000c00 */
[----:B------:R-:W-:Y:S01]  /*5d10*/  UIADD3 UR4, UPT, UPT, UR49, 0x168, URZ ;  /* 0x0000016831047890 */ /* 0x000fe2000fffe0ff */
[----:B-1----:R-:W-:Y:S01]  /*5d20*/  IMAD R2, R22, 0x4, R1 ;  /* 0x0000000416027824 */ /* 0x002fe200078e0201 */
[----:B------:R-:W-:Y:S01]  /*5d30*/  UISETP.GE.AND UP0, UPT, UR39, 0x1, UPT ;  /* 0x000000012700788c */ /* 0x000fe2000bf06270 */
[----:B------:R-:W-:Y:S01]  /*5d40*/  @!PT LDS RZ, [RZ] ;  /* 0x00000000fffff984 */ /* 0x000fe20000000800 */
[----:B------:R-:W-:Y:S01]  /*5d50*/  @!PT LDS RZ, [RZ] ;  /* 0x00000000fffff984 */ /* 0x000fe20000000800 */
[----:B------:R-:W-:Y:S01]  /*5d60*/  @!PT LDS RZ, [RZ] ;  /* 0x00000000fffff984 */ /* 0x000fe20000000800 */
[----:B------:R-:W-:Y:S01]  /*5d70*/  @!PT LDS RZ, [RZ] ;  /* 0x00000000fffff984 */ /* 0x000fe20000000800 */
[----:B------:R1:W-:Y:S06]  /*5d80*/  MEMBAR.ALL.CTA ;  /* 0x0000000000007992 */ /* 0x0003ec0000008000 */
[----:B-1----:R-:W1:Y:S01]  /*5d90*/  FENCE.VIEW.ASYNC.S ;  /* 0x00000000000073c6 */ /* 0x002e620000000000 */
[----:B------:R-:W-:Y:S09]  /*5da0*/  UPRMT UR4, URZ, 0x654, UR4 ;  /* 0x00000654ff047896 */ /* 0x000ff20008000004 */
[----:B-1----:R-:W-:Y:S01]  /*5db0*/  SYNCS.ARRIVE.TRANS64.RED.A1T0 RZ, [UR4], RZ ;  /* 0x000000ffffff79a7 */ /* 0x002fe20008100404 */
[----:B------:R-:W5:Y:S01]  /*5dc0*/  LDL R2, [R2] ;  /* 0x0000000002027983 */ /* 0x000f620000100800 */
[----:B--2---:R-:W-:Y:S11]  /*5dd0*/  LOP3.LUT P0, RZ, R6, 0x1, RZ, 0xc0, !PT ;  /* 0x0000000106ff7812 */ /* 0x004ff6000780c0ff */
[----:B------:R-:W-:Y:S02]  /*5de0*/  @!UPT UIADD3 URZ, UPT, UPT, URZ, URZ, URZ ;  /* 0x000000fffffff290 */ /* 0x000fe4000fffe0ff */
[----:B------:R-:W-:Y:S01]  /*5df0*/  VOTEU.ANY UP1, P0 ;  /* 0x0000000000ff7886 */ /* 0x000fe20000020100 */
[----:B------:R-:W-:Y:S01]  /*5e00*/  PLOP3.LUT P0, PT, PT, PT, UP1, 0x80, 0x8 ;  /* 0x000000000008781c */ /* 0x000fe20003f0f018 */
[----:B------:R-:W-:Y:S11]  /*5e10*/  UP2UR UR62, UPR, URZ, 0x2 ;  /* 0x00000002ff3e7883 */ /* 0x000ff60008000000 */
[----:B------:R-:W-:Y:S01]  /*5e20*/  @!UPT UIADD3 URZ, UPT, UPT, URZ, URZ, URZ ;  /* 0x000000fffffff290 */ /* 0x000fe2000fffe0ff */
[----:B------:R-:W-:Y:S02]  /*5e30*/  @P0 MOV R3, R4 ;  /* 0x0000000400030202 */ /* 0x000fe40000000f00 */
[----:B------:R-:W-:Y:S02]  /*5e40*/  @P0 LOP3.LUT R0, R5, 0xffff, RZ, 0xc0, !PT ;  /* 0x0000ffff05000812 */ /* 0x000fe400078ec0ff */
[----:B------:R-:W-:Y:S02]  /*5e50*/  @P0 R2UR UR5, R3 ;  /* 0x00000000030502ca */ /* 0x000fe400000e0000 */
[----:B------:R-:W-:Y:S11]  /*5e60*/  @P0 R2UR UR4, R0 ;  /* 0x00000000000402ca */ /* 0x000ff600000e0000 */
[----:B------:R-:W-:Y:S02]  /*5e70*/  @UP1 UMOV UR37, UR5 ;  /* 0x0000000500251c82 */ /* 0x000fe40008000000 */
[----:B------:R-:W-:Y:S01]  /*5e80*/  @UP1 UMOV UR36, UR4 ;  /* 0x0000000400241c82 */ /* 0x000fe20008000000 */
[----:B------:R-:W-:Y:S05]  /*5e90*/  BRA.U !UP0, `(.L_x_90) ;  /* 0x0000000108cc7547 */ /* 0x000fea000b800000 */
[----:B------:R-:W1:Y:S01]  /*5ea0*/  LDCU UR9, c[0x0][0xc20] ;  /* 0x00018400ff0977ac */ /* 0x000e620008000800 */
[----:B------:R-:W-:Y:S02]  /*5eb0*/  UIMAD.WIDE.U32 UR4, UR60, UR59, URZ ;  /* 0x0000003b3c0472a5 */ /* 0x000fe4000f8e00ff */
[----:B------:R-:W-:Y:S02]  /*5ec0*/  UIMAD.WIDE.U32 UR6, UR61, UR56, URZ ;  /* 0x000000383d0672a5 */ /* 0x000fe4000f8e00ff */
[----:B------:R-:W-:Y:S02]  /*5ed0*/  UIMAD.WIDE.U32 UR10, UR36, UR59, URZ ;  /* 0x0000003b240a72a5 */ /* 0x000fe4000f8e00ff */
[----:B------:R-:W-:Y:S02]  /*5ee0*/  UISETP.NE.AND UP0, UPT, UR58, 0x1, UPT ;  /* 0x000000013a00788c */ /* 0x000fe4000bf05270 */
[----:B------:R-:W-:Y:S02]  /*5ef0*/  UISETP.NE.AND UP1, UPT, UR48, 0x1, UPT ;  /* 0x000000013000788c */ /* 0x000fe4000bf25270 */
[----:B------:R-:W-:Y:S02]  /*5f00*/  UISETP.NE.AND UP2, UPT, UR39, 0x1, UPT ;  /* 0x000000012700788c */ /* 0x000fe4000bf45270 */
[----:B------:R-:W-:Y:S01]  /*5f10*/  UIMAD.WIDE.U32 UR12, UR37, UR56, URZ ;  /* 0x00000038250c72a5 */ /* 0x000fe2000f8e00ff */
[----:B------:R-:W-:Y:S01]  /*5f20*/  UMOV UR4, UR5 ;  /* 0x0000000500047c82 */ /* 0x000fe20008000000 */
[----:B------:R-:W-:Y:S01]  /*5f30*/  UMOV UR6, UR11 ;  /* 0x0000000b00067c82 */ /* 0x000fe20008000000 */
[----:B-1----:R-:W-:Y:S03]  /*5f40*/  USHF.R.U32.HI UR8, URZ, UR9, UR4 ;  /* 0x00000009ff087299 */ /* 0x002fe60008011604 */
[----:B------:R-:W-:Y:S02]  /*5f50*/  UMOV UR4, UR7 ;  /* 0x0000000700047c82 */ /* 0x000fe40008000000 */
[----:B------:R-:W-:Y:S02]  /*5f60*/  USHF.R.U32.HI UR5, URZ, UR57, UR4 ;  /* 0x00000039ff057299 */ /* 0x000fe40008011604 */
[----:B------:R-:W-:Y:S02]  /*5f70*/  USEL UR4, UR60, UR8, !UP0 ;  /* 0x000000083c047287 */ /* 0x000fe4000c000000 */
[----:B------:R-:W-:Y:S02]  /*5f80*/  USHF.R.U32.HI UR8, URZ, UR9, UR6 ;  /* 0x00000009ff087299 */ /* 0x000fe40008011606 */
[----:B------:R-:W-:Y:S02]  /*5f90*/  UIMAD.WIDE.U32 UR6, UR4, UR46, URZ ;  /* 0x0000002e040672a5 */ /* 0x000fe4000f8e00ff */
[----:B------:R-:W-:Y:S02]  /*5fa0*/  USEL UR9, UR61, UR5, !UP1 ;  /* 0x000000053d097287 */ /* 0x000fe4000c800000 */
[----:B------:R-:W-:Y:S02]  /*5fb0*/  USEL UR8, UR36, UR8, !UP0 ;  /* 0x0000000824087287 */ /* 0x000fe4000c000000 */
[----:B------:R-:W-:Y:S01]  /*5fc0*/  UIMAD.WIDE.U32 UR10, UR9, UR46, URZ ;  /* 0x0000002e090a72a5 */ /* 0x000fe2000f8e00ff */
[----:B------:R-:W-:Y:S01]  /*5fd0*/  UMOV UR6, UR7 ;  /* 0x0000000700067c82 */ /* 0x000fe20008000000 */
[----:B------:R-:W-:Y:S01]  /*5fe0*/  UMOV UR5, UR13 ;  /* 0x0000000d00057c82 */ /* 0x000fe20008000000 */
[----:B------:R-:W-:Y:S02]  /*5ff0*/  @UP2 USHF.R.U32.HI UR4, URZ, UR47, UR6 ;  /* 0x0000002fff042299 */ /* 0x000fe40008011606 */
[----:B------:R-:W-:Y:S02]  /*6000*/  USHF.R.U32.HI UR5, URZ, UR57, UR5 ;  /* 0x00000039ff057299 */ /* 0x000fe40008011605 */
[----:B------:R-:W-:Y:S02]  /*6010*/  UIMAD UR4, UR39, UR4, URZ ;  /* 0x00000004270472a4 */ /* 0x000fe4000f8e02ff */
[----:B------:R-:W-:Y:S02]  /*6020*/  USEL UR5, UR37, UR5, !UP1 ;  /* 0x0000000525057287 */ /* 0x000fe4000c800000 */
[----:B------:R-:W-:Y:S01]  /*6030*/  UISETP.GE.AND UP0, UPT, UR8, UR4, UPT ;  /* 0x000000040800728c */ /* 0x000fe2000bf06270 */
[----:B------:R-:W-:Y:S01]  /*6040*/  UMOV UR6, UR11 ;  /* 0x0000000b00067c82 */ /* 0x000fe20008000000 */
[----:B------:R-:W-:Y:S02]  /*6050*/  UIMAD.WIDE.U32 UR10, UR8, UR46, URZ ;  /* 0x0000002e080a72a5 */ /* 0x000fe4000f8e00ff */
[----:B------:R-:W-:Y:S04]  /*6060*/  @UP2 USHF.R.U32.HI UR9, URZ, UR47, UR6 ;  /* 0x0000002fff092299 */ /* 0x000fe80008011606 */
[----:B------:R-:W-:Y:S01]  /*6070*/  UIMAD UR6, UR39, UR9, URZ ;  /* 0x00000009270672a4 */ /* 0x000fe2000f8e02ff */
[----:B------:R-:W-:Y:S03]  /*6080*/  UMOV UR4, UR11 ;  /* 0x0000000b00047c82 */ /* 0x000fe60008000000 */
[----:B------:R-:W-:Y:S02]  /*6090*/  UISETP.GE.OR UP0, UPT, UR5, UR6, UP0 ;  /* 0x000000060500728c */ /* 0x000fe40008706670 */
[----:B------:R-:W-:Y:S02]  /*60a0*/  USHF.R.U32.HI UR4, URZ, UR47, UR4 ;  /* 0x0000002fff047299 */ /* 0x000fe40008011604 */
[----:B------:R-:W-:Y:S02]  /*60b0*/  UIMAD.WIDE.U32 UR6, UR5, UR46, URZ ;  /* 0x0000002e050672a5 */ /* 0x000fe4000f8e00ff */
[----:B------:R-:W-:Y:S02]  /*60c0*/  USEL UR11, UR8, UR4, !UP2 ;  /* 0x00000004080b7287 */ /* 0x000fe4000d000000 */
[----:B------:R-:W-:Y:S02]  /*60d0*/  UIADD3 UR6, UPT, UPT, -UR5, URZ, URZ ;  /* 0x000000ff05067290 */ /* 0x000fe4000fffe1ff */
[----:B------:R-:W-:Y:S02]  /*60e0*/  UIADD3 UR10, UPT, UPT, -UR11, URZ, URZ ;  /* 0x000000ff0b0a7290 */ /* 0x000fe4000fffe1ff */
[----:B------:R-:W-:Y:S02]  /*60f0*/  UIMAD UR6, UR48, UR6, UR37 ;  /* 0x00000006300672a4 */ /* 0x000fe4000f8e0225 */
[----:B------:R-:W-:Y:S01]  /*6100*/  UIMAD UR10, UR39, UR10, UR8 ;  /* 0x0000000a270a72a4 */ /* 0x000fe2000f8e0208 */
[----:B------:R-:W-:Y:S01]  /*6110*/  @!UP0 UMOV UR4, UR7 ;  /* 0x0000000700048c82 */ /* 0x000fe20008000000 */
[----:B------:R-:W-:Y:S02]  /*6120*/  UIADD3 UR7, UPT, UPT, -UR8, URZ, URZ ;  /* 0x000000ff08077290 */ /* 0x000fe4000fffe1ff */
[----:B------:R-:W-:Y:S04]  /*6130*/  @!UP0 USHF.R.U32.HI UR4, URZ, UR47, UR4 ;  /* 0x0000002fff048299 */ /* 0x000fe80008011604 */
[----:B------:R-:W-:Y:S04]  /*6140*/  @!UP0 USEL UR4, UR5, UR4, !UP2 ;  /* 0x0000000405048287 */ /* 0x000fe8000d000000 */
[----:B------:R-:W-:Y:S02]  /*6150*/  @!UP0 UIMAD UR9, UR9, UR10, UR4 ;  /* 0x0000000a090982a4 */ /* 0x000fe4000f8e0204 */
[----:B------:R-:W-:Y:S02]  /*6160*/  @!UP0 UIADD3 UR10, UPT, UPT, UR11, -UR4, URZ ;  /* 0x800000040b0a8290 */ /* 0x000fe4000fffe0ff */
[----:B------:R-:W-:Y:S02]  /*6170*/  UIMAD UR4, UR58, UR7, UR36 ;  /* 0x000000073a0472a4 */ /* 0x000fe4000f8e0224 */
[----:B------:R-:W-:Y:S03]  /*6180*/  @!UP0 UIMAD UR8, UR10, UR39, UR5 ;  /* 0x000000270a0882a4 */ /* 0x000fe6000f8e0205 */
[----:B------:R-:W-:Y:S02]  /*6190*/  @!UP0 UMOV UR5, UR9 ;  /* 0x0000000900058c82 */ /* 0x000fe40008000000 */
[----:B------:R-:W-:Y:S02]  /*61a0*/  UIMAD UR37, UR5, UR48, UR6 ;  /* 0x00000030052572a4 */ /* 0x000fe4000f8e0206 */
[----:B------:R-:W-:Y:S11]  /*61b0*/  UIMAD UR36, UR8, UR58, UR4 ;  /* 0x0000003a082472a4 */ /* 0x000ff6000f8e0204 */
[----:B------:R-:W-:Y:S01]  /*61c0*/  @!UPT UIADD3 URZ, UPT, UPT, URZ, URZ, URZ ;  /* 0x000000fffffff290 */ /* 0x000fe2000fffe0ff */
.L_x_90:
[----:B------:R-:W-:Y:S01]  /*61d0*/  UISETP.NE.AND UP0, UPT, UR38, 0x1, UPT ;  /* 0x000000012600788c */ /* 0x000fe2000bf05270 */
[----:B------:R-:W-:Y:S01]  /*61e0*/  @P0 SHF.R.U32.HI R4, RZ, 0x10, R5 ;  /* 0x00000010ff040819 */ /* 0x000fe20000011605 */
[----:B------:R-:W-:Y:S01]  /*61f0*/  USHF.L.U32 UR41, UR24, 0x7, URZ ;  /* 0x0000000718297899 */ /* 0x000fe200080006ff */
[----:B------:R-:W-:Y:S02]  /*6200*/  BSSY.RECONVERGENT B6, `(.L_x_91) ;  /* 0x0000034000067945 */ /* 0x000fe40003800200 */
[----:B------:R-:W-:Y:S02]  /*6210*/  @P0 R2UR UR63, R4 ;  /* 0x00000000043f02ca */ /* 0x000fe400000e0000 */
[----:B------:R-:W-:Y:S04]  /*6220*/  LOP3.LUT P0, RZ, R60, 0x1b0, RZ, 0xc0, !PT ;  /* 0x000001b03cff7812 */ /* 0x000fe8000780c0ff */
[----:B------:R-:W1:Y:S01]  /*6230*/  @!UP0 LDCU.128 UR12, c[0x0][0xc10] ;  /* 0x00018200ff0c87ac */ /* 0x000e620008000c00 */
[----:B------:R-:W2:Y:S01]  /*6240*/  @!UP0 LDCU UR5, c[0x0][0xc0c] ;  /* 0x00018180ff0587ac */ /* 0x000ea20008000800 */
[----:B------:R-:W3:Y:S01]  /*6250*/  @!UP0 LDCU UR10, c[0x0][0xc20] ;  /* 0x00018400ff0a87ac */ /* 0x000ee20008000800 */
[----:B-1----:R-:W-:Y:S02]  /*6260*/  UIMAD.WIDE.U32 UR8, UR37, UR12, URZ ;  /* 0x0000000c250872a5 */ /* 0x002fe4000f8e00ff */
[----:B------:R-:W-:Y:S02]  /*6270*/  UIMAD.WIDE.U32 UR6, UR36, UR15, URZ ;  /* 0x0000000f240672a5 */ /* 0x000fe4000f8e00ff */
[----:B------:R-:W-:Y:S03]  /*6280*/  @!UP0 UISETP.NE.AND UP1, UPT, UR14, 0x1, UPT ;  /* 0x000000010e00888c */ /* 0x000fe6000bf25270 */
[----:B------:R-:W-:Y:S01]  /*6290*/  @!UP0 UMOV UR4, UR9 ;  /* 0x0000000900048c82 */ /* 0x000fe20008000000 */
[----:B--2---:R-:W-:Y:S02]  /*62a0*/  @!UP0 UISETP.NE.AND UP2, UPT, UR5, 0x1, UPT ;  /* 0x000000010500888c */ /* 0x004fe4000bf45270 */
[----:B------:R-:W-:Y:S01]  /*62b0*/  @!UP0 USHF.R.U32.HI UR4, URZ, UR13, UR4 ;  /* 0x0000000dff048299 */ /* 0x000fe20008011604 */
[----:B------:R-:W-:Y:S02]  /*62c0*/  @!UP0 UMOV UR6, UR7 ;  /* 0x0000000700068c82 */ /* 0x000fe40008000000 */
[----:B---3--:R-:W-:Y:S02]  /*62d0*/  @!UP0 USHF.R.U32.HI UR6, URZ, UR10, UR6 ;  /* 0x0000000aff068299 */ /* 0x008fe40008011606 */
[----:B------:R-:W-:Y:S02]  /*62e0*/  @!UP0 USEL UR7, UR37, UR4, !UP2 ;  /* 0x0000000425078287 */ /* 0x000fe4000d000000 */
[----:B------:R-:W-:Y:S04]  /*62f0*/  @!UP0 USEL UR6, UR36, UR6, !UP1 ;  /* 0x0000000624068287 */ /* 0x000fe8000c800000 */
[----:B------:R-:W-:Y:S02]  /*6300*/  @!UP0 UIADD3 UR4, UPT, UPT, -UR7, UR6, URZ ;  /* 0x0000000607048290 */ /* 0x000fe4000fffe1ff */
[----:B------:R-:W-:Y:S02]  /*6310*/  @!UP0 UIADD3 UR6, UPT, UPT, UR7, -UR6, URZ ;  /* 0x8000000607068290 */ /* 0x000fe4000fffe0ff */
[----:B------:R-:W-:Y:S02]  /*6320*/  @!UP0 UIMAD UR37, UR4, UR5, UR37 ;  /* 0x00000005042582a4 */ /* 0x000fe4000f8e0225 */
[----:B------:R-:W-:Y:S01]  /*6330*/  @!UP0 UIMAD UR36, UR6, UR14, UR36 ;  /* 0x0000000e062482a4 */ /* 0x000fe2000f8e0224 */
[----:B------:R-:W-:Y:S11]  /*6340*/  @!P0 BRA `(.L_x_92) ;  /* 0x00000000007c8947 */ /* 0x000ff60003800000 */
[----:B------:R-:W1:Y:S01]  /*6350*/  LDCU.64 UR8, c[0x4][0x80] ;  /* 0x01001000ff0877ac */ /* 0x000e620008000a00 */
[----:B------:R-:W-:Y:S01]  /*6360*/  MOV R16, 0x0 ;  /* 0x0000000000107802 */ /* 0x000fe20000000f00 */
[----:B------:R-:W-:Y:S02]  /*6370*/  HFMA2 R12, -RZ, RZ, 0, 5.9604644775390625e-08 ;  /* 0x00000001ff0c7431 */ /* 0x000fe400000001ff */
[----:B------:R-:W-:Y:S01]  /*6380*/  IMAD.MOV.U32 R8, RZ, RZ, 0x70 ;  /* 0x00000070ff087424 */ /* 0x000fe200078e00ff */
[----:B------:R2:W3:Y:S01]  /*6390*/  LDC.64 R14, c[0x4][R16] ;  /* 0x01000000100e7b82 */ /* 0x0004e20000000a00 */
[----:B------:R-:W4:Y:S01]  /*63a0*/  LDCU.64 UR6, c[0x4][0x88] ;  /* 0x01001100ff0677ac */ /* 0x000f220008000a00 */
[----:B------:R-:W-:Y:S01]  /*63b0*/  IMAD.MOV.U32 R13, RZ, RZ, RZ ;  /* 0x000000ffff0d7224 */ /* 0x000fe200078e00ff */
[----:B------:R-:W2:Y:S01]  /*63c0*/  LDCU.64 UR4, c[0x4][0x8] ;  /* 0x01000100ff0477ac */ /* 0x000ea20008000a00 */
[----:B-1----:R-:W-:Y:S01]  /*63d0*/  MOV R5, UR9 ;  /* 0x0000000900057c02 */ /* 0x002fe20008000f00 */
[----:B------:R-:W-:Y:S01]  /*63e0*/  IMAD.U32 R4, RZ, RZ, UR8 ;  /* 0x00000008ff047e24 */ /* 0x000fe2000f8e00ff */
[----:B----4-:R-:W-:Y:S01]  /*63f0*/  MOV R7, UR7 ;  /* 0x0000000700077c02 */ /* 0x010fe20008000f00 */
[----:B------:R-:W-:Y:S01]  /*6400*/  IMAD.U32 R6, RZ, RZ, UR6 ;  /* 0x00000006ff067e24 */ /* 0x000fe2000f8e00ff */
[----:B--2---:R-:W-:Y:S01]  /*6410*/  MOV R11, UR5 ;  /* 0x00000005000b7c02 */ /* 0x004fe20008000f00 */
[----:B------:R-:W-:Y:S02]  /*6420*/  IMAD.U32 R10, RZ, RZ, UR4 ;  /* 0x00000004ff0a7e24 */ /* 0x000fe4000f8e00ff */
[----:B------:R-:W-:Y:S07]  /*6430*/  LEPC R20, `(.L_x_93) ;  /* 0x000000001014794e */ /* 0x000fee0000000000 */
[----:B---3-5:R-:W-:Y:S05]  /*6440*/  CALL.ABS.NOINC R14 ;  /* 0x000000000e007343 */ /* 0x028fea0003c00000 */
.L_x_93:
[----:B------:R-:W1:Y:S01]  /*6450*/  LDCU.64 UR8, c[0x4][0x80] ;  /* 0x01001000ff0877ac */ /* 0x000e620008000a00 */
[----:B------:R-:W2:Y:S01]  /*6460*/  LDC.64 R16, c[0x4][R16] ;  /* 0x0100000010107b82 */ /* 0x000ea20000000a00 */
[----:B------:R-:W-:Y:S02]  /*6470*/  HFMA2 R12, -RZ, RZ, 0, 5.9604644775390625e-08 ;  /* 0x00000001ff0c7431 */ /* 0x000fe400000001ff */
[----:B------:R-:W-:Y:S02]  /*6480*/  IMAD.MOV.U32 R8, RZ, RZ, 0x70 ;  /* 0x00000070ff087424 */ /* 0x000fe400078e00ff */
[----:B------:R-:W-:Y:S01]  /*6490*/  IMAD.MOV.U32 R13, RZ, RZ, RZ ;  /* 0x000000ffff0d7224 */ /* 0x000fe200078e00ff */
[----:B------:R-:W3:Y:S01]  /*64a0*/  LDCU.64 UR6, c[0x4][0x88] ;  /* 0x01001100ff0677ac */ /* 0x000ee20008000a00 */
[----:B------:R-:W4:Y:S01]  /*64b0*/  LDCU.64 UR4, c[0x4][0x8] ;  /* 0x01000100ff0477ac */ /* 0x000f220008000a00 */
[----:B-1----:R-:W-:Y:S02]  /*64c0*/  MOV R4, UR8 ;  /* 0x0000000800047c02 */ /* 0x002fe40008000f00 */
[----:B------:R-:W-:Y:S02]  /*64d0*/  MOV R5, UR9 ;  /* 0x0000000900057c02 */ /* 0x000fe40008000f00 */
[----:B---3--:R-:W-:Y:S01]  /*64e0*/  MOV R7, UR7 ;  /* 0x0000000700077c02 */ /* 0x008fe20008000f00 */
[----:B------:R-:W-:Y:S01]  /*64f0*/  IMAD.U32 R6, RZ, RZ, UR6 ;  /* 0x00000006ff067e24 */ /* 0x000fe2000f8e00ff */
[----:B----4-:R-:W-:Y:S01]  /*6500*/  MOV R11, UR5 ;  /* 0x00000005000b7c02 */ /* 0x010fe20008000f00 */
[----:B------:R-:W-:Y:S02]  /*6510*/  IMAD.U32 R10, RZ, RZ, UR4 ;  /* 0x00000004ff0a7e24 */ /* 0x000fe4000f8e00ff */
[----:B------:R-:W-:Y:S07]  /*6520*/  LEPC R20, `(.L_x_92) ;  /* 0x000000001014794e */ /* 0x000fee0000000000 */
[----:B--2---:R-:W-:Y:S05]  /*6530*/  CALL.ABS.NOINC R16 ;  /* 0x0000000010007343 */ /* 0x004fea0003c00000 */
.L_x_92:
[----:B------:R-:W-:Y:S05]  /*6540*/  BSYNC.RECONVERGENT B6 ;  /* 0x0000000000067941 */ /* 0x000fea0003800200 */
.L_x_91:
[----:B------:R-:W-:Y:S02]  /*6550*/  R2UR UR6, R59 ;  /* 0x000000003b0672ca */ /* 0x000fe400000e0000 */
[----:B------:R-:W-:Y:S02]  /*6560*/  R2UR UR5, R54 ;  /* 0x00000000360572ca */ /* 0x000fe400000e0000 */
[----:B------:R-:W-:Y:S02]  /*6570*/  R2UR UR4, R53 ;  /* 0x00000000350472ca */ /* 0x000fe400000e0000 */
[----:B------:R-:W-:Y:S02]  /*6580*/  ISETP.NE.U32.AND P4, PT, R42, RZ, PT ;  /* 0x000000ff2a00720c */ /* 0x000fe40003f85070 */
[----:B------:R-:W-:Y:S02]  /*6590*/  ISETP.NE.U32.AND P2, PT, RZ, UR54, PT ;  /* 0x00000036ff007c0c */ /* 0x000fe4000bf45070 */
[----:B------:R-:W-:Y:S02]  /*65a0*/  ISETP.NE.AND.EX P4, PT, R43, RZ, PT, P4 ;  /* 0x000000ff2b00720c */ /* 0x000fe40003f85340 */
[----:B------:R-:W-:Y:S01]  /*65b0*/  ISETP.NE.AND.EX P2, PT, RZ, UR55, PT, P2 ;  /* 0x00000037ff007c0c */ /* 0x000fe2000bf45320 */
[----:B------:R-:W-:Y:S02]  /*65c0*/  UISETP.NE.AND UP2, UPT, UR6, URZ, UPT ;  /* 0x000000ff0600728c */ /* 0x000fe4000bf45270 */
[----:B------:R-:W-:Y:S04]  /*65d0*/  UISETP.NE.U32.AND UP0, UPT, UR5, URZ, UPT ;  /* 0x000000ff0500728c */ /* 0x000fe8000bf05070 */
[----:B------:R-:W-:Y:S01]  /*65e0*/  UISETP.NE.AND.EX UP1, UPT, UR4, URZ, UPT, UP0 ;  /* 0x000000ff0400728c */ /* 0x000fe2000bf25300 */
[----:B------:R-:W-:Y:S01]  /*65f0*/  PLOP3.LUT P1, PT, PT, PT, UP2, 0x80, 0x8 ;  /* 0x000000000008781c */ /* 0x000fe20003f2f028 */
[----:B------:R-:W-:Y:S03]  /*6600*/  UPLOP3.LUT UP0, UPT, UPT, UPT, UPT, 0x40, 0x4 ;  /* 0x000000000004789c */ /* 0x000fe60003f0e870 */
[----:B------:R-:W-:Y:S06]  /*6610*/  @UP2 UPLOP3.LUT UP0, UPT, UPT, UPT, UP1, 0x80, 0x8 ;  /* 0x000000000008289c */ /* 0x000fec0003f0f010 */
[----:B------:R-:W-:Y:S01]  /*6620*/  PLOP3.LUT P0, PT, PT, PT, UP0, 0x80, 0x8 ;  /* 0x000000000008781c */ /* 0x000fe20003f0f008 */
[----:B------:R-:W-:Y:S01]  /*6630*/  @!UPT UIADD3 URZ, UPT, UPT, URZ, URZ, URZ ;  /* 0x000000fffffff290 */ /* 0x000fe2000fffe0ff */
[----:B------:R-:W-:Y:S11]  /*6640*/  BRA.U !UP1, `(.L_x_94) ;  /* 0x0000000109407547 */ /* 0x000ff6000b800000 */
[----:B------:R-:W-:Y:S01]  /*6650*/  UISETP.NE.U32.AND UP0, UPT, UR54, URZ, UPT ;  /* 0x000000ff3600728c */ /* 0x000fe2000bf05070 */
[----:B------:R-:W-:Y:S01]  /*6660*/  R2UR UR6, R54 ;  /* 0x00000000360672ca */ /* 0x000fe200000e0000 */
[----:B------:R-:W1:Y:S01]  /*6670*/  LDCU.64 UR8, c[0x0][0x358] ;  /* 0x00006b00ff0877ac */ /* 0x000e620008000a00 */
[----:B------:R-:W-:Y:S02]  /*6680*/  HFMA2 R51, -RZ, RZ, 0, 5.9604644775390625e-08 ;  /* 0x00000001ff337431 */ /* 0x000fe400000001ff */
[----:B------:R-:W-:Y:S01]  /*6690*/  IMAD.MOV.U32 R0, RZ, RZ, 0x1 ;  /* 0x00000001ff007424 */ /* 0x000fe200078e00ff */
[----:B------:R-:W-:Y:S06]  /*66a0*/  UISETP.NE.AND.EX UP0, UPT, UR55, URZ, UPT, UP0 ;  /* 0x000000ff3700728c */ /* 0x000fec000bf05300 */
[----:B------:R-:W-:Y:S05]  /*66b0*/  PLOP3.LUT P3, PT, PT, PT, UP0, 0x80, 0x8 ;  /* 0x000000000008781c */ /* 0x000fea0003f6f008 */
[----:B------:R-:W2:Y:S01]  /*66c0*/  @UP0 LDCU.64 UR4, c[0x0][0x988] ;  /* 0x00013100ff0407ac */ /* 0x000ea20008000a00 */
[----:B------:R-:W-:Y:S07]  /*66d0*/  @UP0 UIMAD UR6, UR52, UR6, URZ ;  /* 0x00000006340602a4 */ /* 0x000fee000f8e02ff */
[----:B------:R-:W-:Y:S01]  /*66e0*/  @!P3 PRMT R51, R0, 0x7610, R51 ;  /* 0x000076100033b816 */ /* 0x000fe20000000033 */
[----:B--2---:R-:W-:Y:S06]  /*66f0*/  @UP0 UIMAD.WIDE UR4, UR6, 0x4, UR4 ;  /* 0x00000004060408a5 */ /* 0x004fec000f8e0204 */
[----:B------:R-:W-:Y:S02]  /*6700*/  IMAD.U32 R4, RZ, RZ, UR4 ;  /* 0x00000004ff047e24 */ /* 0x000fe4000f8e00ff */
[----:B------:R-:W-:Y:S03]  /*6710*/  IMAD.U32 R5, RZ, RZ, UR5 ;  /* 0x00000005ff057e24 */ /* 0x000fe6000f8e00ff */
[----:B------:R-:W2:Y:S02]  /*6720*/  @!UP0 LDCU UR4, c[0x0][0x980] ;  /* 0x00013000ff0487ac */ /* 0x000ea40008000800 */
[----:B-1---5:R1:W5:Y:S02]  /*6730*/  @P3 LDG.E R27, desc[UR8][R4.64] ;  /* 0x00000008041b3981 */ /* 0x022364000c1e1900 */
[----:B-12---:R-:W-:Y:S02]  /*6740*/  @!P3 MOV R27, UR4 ;  /* 0x00000004001bbc02 */ /* 0x006fe40008000f00 */
.L_x_94:
[----:B------:R-:W-:Y:S05]  /*6750*/  @!P4 BRA `(.L_x_95) ;  /* 0x000000000024c947 */ /* 0x000fea0003800000 */
[----:B------:R-:W-:Y:S01]  /*6760*/  ISETP.NE.U32.AND P3, PT, R40, RZ, PT ;  /* 0x000000ff2800720c */ /* 0x000fe20003f65070 */
[----:B------:R-:W1:Y:S03]  /*6770*/  LDCU.64 UR4, c[0x0][0x358] ;  /* 0x00006b00ff0477ac */ /* 0x000e660008000a00 */
[----:B------:R-:W-:Y:S11]  /*6780*/  ISETP.NE.AND.EX P3, PT, R41, RZ, PT, P3 ;  /* 0x000000ff2900720c */ /* 0x000ff60003f65330 */
[----:B------:R-:W-:Y:S02]  /*6790*/  @!UPT UIADD3 URZ, UPT, UPT, URZ, URZ, URZ ;  /* 0x000000fffffff290 */ /* 0x000fe4000fffe0ff */
[----:B------:R-:W2:Y:S01]  /*67a0*/  @P3 LDC.64 R4, c[0x0][0x9a8] ;  /* 0x00026a00ff043b82 */ /* 0x000ea20000000a00 */
[----:B------:R-:W-:Y:S04]  /*67b0*/  @P3 IMAD R0, R42, UR52, RZ ;  /* 0x000000342a003c24 */ /* 0x000fe8000f8e02ff */
[----:B--2---:R-:W-:Y:S05]  /*67c0*/  @P3 IMAD.WIDE R4, R0, 0x4, R4 ;  /* 0x0000000400043825 */ /* 0x004fea00078e0204 */
[----:B-1---5:R1:W5:Y:S02]  /*67d0*/  @P3 LDG.E R24, desc[UR4][R4.64] ;  /* 0x0000000404183981 */ /* 0x022364000c1e1900 */
[----:B-1----:R-:W2:Y:S02]  /*67e0*/  @!P3 LDC R24, c[0x0][0x9a0] ;  /* 0x00026800ff18bb82 */ /* 0x002ea40000000800 */
.L_x_95:
[----:B-----5:R-:W-:Y:S01]  /*67f0*/  FSETP.NEU.AND P3, PT, R27, RZ, PT ;  /* 0x000000ff1b00720b */ /* 0x020fe20003f6d000 */
[----:B------:R-:W1:Y:S01]  /*6800*/  LDCU.128 UR12, c[0x0][0xb90] ;  /* 0x00017200ff0c77ac */ /* 0x000e620008000c00 */
[----:B------:R-:W-:Y:S01]  /*6810*/  SEL R3, RZ, 0xffffffff, P2 ;  /* 0xffffffffff037807 */ /* 0x000fe20001000000 */
[----:B------:R-:W-:Y:S01]  /*6820*/  IMAD.SHL.U32 R72, R49, 0x2, RZ ;  /* 0x0000000231487824 */ /* 0x000fe200078e00ff */
[----:B------:R-:W-:Y:S01]  /*6830*/  @P1 LOP3.LUT P2, RZ, R51, 0xff, RZ, 0xc0, !PT ;  /* 0x000000ff33ff1812 */ /* 0x000fe2000784c0ff */
[----:B------:R-:W-:Y:S01]  /*6840*/  BSSY B1, `(.L_x_96) ;  /* 0x000004e000017945 */ /* 0x000fe20003800000 */
[----:B------:R-:W-:Y:S01]  /*6850*/  @P1 SEL R0, RZ, 0xffffffff, P3 ;  /* 0xffffffffff001807 */ /* 0x000fe20001800000 */
[----:B------:R-:W-:Y:S01]  /*6860*/  VIADD R69, R72, UR49 ;  /* 0x0000003148457c36 */ /* 0x000fe20008000000 */
[----:B------:R-:W-:Y:S01]  /*6870*/  LOP3.LUT R48, R48, 0x1, RZ, 0x3c, !PT ;  /* 0x0000000130307812 */ /* 0x000fe200078e3cff */
[----:B------:R-:W3:Y:S01]  /*6880*/  LDCU UR11, c[0x0][0xba0] ;  /* 0x00017400ff0b77ac */ /* 0x000ee20008000800 */
[----:B------:R-:W-:Y:S01]  /*6890*/  @P0 SEL R0, R3, R0, !P2 ;  /* 0x0000000003000207 */ /* 0x000fe20005000000 */
[----:B------:R-:W-:Y:S01]  /*68a0*/  IMAD.MOV.U32 R73, RZ, RZ, 0x1 ;  /* 0x00000001ff497424 */ /* 0x000fe200078e00ff */
[----:B------:R-:W-:Y:S01]  /*68b0*/  LEA R70, R22, UR49, 0x3 ;  /* 0x0000003116467c11 */ /* 0x000fe2000f8e18ff */
[----:B------:R-:W-:Y:S01]  /*68c0*/  USHF.L.U32 UR8, UR51, 0x6, URZ ;  /* 0x0000000633087899 */ /* 0x000fe200080006ff */
[----:B------:R-:W-:Y:S01]  /*68d0*/  @P1 LOP3.LUT R0, R0, 0x1, RZ, 0xc0, !PT ;  /* 0x0000000100001812 */ /* 0x000fe200078ec0ff */
[----:B------:R-:W-:Y:S01]  /*68e0*/  IMAD.IADD R25, R23, 0x1, R2 ;  /* 0x0000000117197824 */ /* 0x000fe200078e0202 */
[----:B------:R-:W-:Y:S01]  /*68f0*/  R2UR UR4, R57 ;  /* 0x00000000390472ca */ /* 0x000fe200000e0000 */
[----:B------:R-:W-:Y:S01]  /*6900*/  IMAD.MOV.U32 R71, RZ, RZ, RZ ;  /* 0x000000ffff477224 */ /* 0x000fe200078e00ff */
[----:B------:R-:W-:Y:S01]  /*6910*/  ISETP.NE.U32.OR P5, PT, R0, 0x1, !P1 ;  /* 0x000000010000780c */ /* 0x000fe20004fa5470 */
[----:B------:R-:W-:Y:S01]  /*6920*/  IMAD.U32 R65, RZ, RZ, UR8 ;  /* 0x00000008ff417e24 */ /* 0x000fe2000f8e00ff */
[----:B------:R-:W-:Y:S02]  /*6930*/  R2UR UR6, R56 ;  /* 0x00000000380672ca */ /* 0x000fe400000e0000 */
[----:B------:R-:W-:Y:S02]  /*6940*/  CS2R R38, SRZ ;  /* 0x0000000000267805 */ /* 0x000fe4000001ff00 */
[----:B------:R-:W-:Y:S02]  /*6950*/  R2UR UR10, R58 ;  /* 0x000000003a0a72ca */ /* 0x000fe400000e0000 */
[----:B------:R-:W-:Y:S02]  /*6960*/  CS2R R36, SRZ ;  /* 0x0000000000247805 */ /* 0x000fe4000001ff00 */
[----:B------:R-:W-:Y:S02]  /*6970*/  R2UR UR9, R55 ;  /* 0x00000000370972ca */ /* 0x000fe400000e0000 */
[----:B------:R-:W-:Y:S02]  /*6980*/  CS2R R30, SRZ ;  /* 0x00000000001e7805 */ /* 0x000fe4000001ff00 */
[----:B------:R-:W-:Y:S02]  /*6990*/  PLOP3.LUT P2, PT, PT, PT, UP1, 0x80, 0x8 ;  /* 0x000000000008781c */ /* 0x000fe40003f4f018 */
[----:B------:R-:W-:Y:S02]  /*69a0*/  CS2R R28, SRZ ;  /* 0x00000000001c7805 */ /* 0x000fe4000001ff00 */
[----:B------:R-:W-:Y:S01]  /*69b0*/  LOP3.LUT P4, R66, R51, 0xff, RZ, 0xc0, !PT ;  /* 0x000000ff33427812 */ /* 0x000fe2000788c0ff */
[----:B------:R-:W-:Y:S01]  /*69c0*/  UIMAD.WIDE.U32 UR4, UR8, UR4, URZ ;  /* 0x00000004080472a5 */ /* 0x000fe2000f8e00ff */
[----:B------:R-:W-:Y:S01]  /*69d0*/  SEL R4, RZ, 0xffffffff, P3 ;  /* 0xffffffffff047807 */ /* 0x000fe20001800000 */
[----:B------:R-:W-:Y:S01]  /*69e0*/  IMAD.IADD R68, R61, 0x1, R69 ;  /* 0x000000013d447824 */ /* 0x000fe200078e0245 */
[----:B------:R-:W-:Y:S01]  /*69f0*/  @P5 SHF.L.U32 R0, R48, 0x1f, RZ ;  /* 0x0000001f30005819 */ /* 0x000fe200000006ff */
[----:B------:R-:W-:Y:S01]  /*6a00*/  USHF.R.U32.HI UR5, URZ, UR6, UR5 ;  /* 0x00000006ff057299 */ /* 0x000fe20008011605 */
[----:B------:R-:W-:Y:S01]  /*6a10*/  P2R R67, PR, RZ, 0x20 ;  /* 0x00000020ff437803 */ /* 0x000fe20000000000 */
[----:B------:R-:W-:Y:S01]  /*6a20*/  UISETP.NE.AND UP0, UPT, UR10, 0x1, UPT ;  /* 0x000000010a00788c */ /* 0x000fe2000bf05270 */
[----:B------:R4:W2:Y:S03]  /*6a30*/  @P5 SYNCS.PHASECHK.TRANS64.TRYWAIT P1, [UR49+0x110], R0 ;  /* 0x00011000ff0055a7 */ /* 0x0008a60008021131 */
[----:B------:R-:W-:Y:S01]  /*6a40*/  USEL UR5, UR8, UR5, !UP0 ;  /* 0x0000000508057287 */ /* 0x000fe2000c000000 */
[----:B------:R-:W-:Y:S01]  /*6a50*/  @P2 SEL R4, R3, R4, !P4 ;  /* 0x0000000403042207 */ /* 0x000fe20006000000 */
[----:B------:R-:W-:Y:S03]  /*6a60*/  UISETP.NE.AND UP0, UPT, UR9, 0x1, UPT ;  /* 0x000000010900788c */ /* 0x000fe6000bf05270 */
[----:B------:R-:W-:Y:S01]  /*6a70*/  LOP3.LUT R4, R4, 0x1, RZ, 0xc0, !PT ;  /* 0x0000000104047812 */ /* 0x000fe200078ec0ff */
[----:B------:R-:W-:Y:S02]  /*6a80*/  IMAD R6, RZ, RZ, -UR5 ;  /* 0x80000005ff067e24 */ /* 0x000fe4000f8e02ff */
[----:B------:R-:W-:Y:S02]  /*6a90*/  IMAD.U32 R64, RZ, RZ, UR5 ;  /* 0x00000005ff407e24 */ /* 0x000fe4000f8e00ff */
[----:B------:R-:W-:Y:S01]  /*6aa0*/  IMAD R65, R6, UR10, R65 ;  /* 0x0000000a06417c24 */ /* 0x000fe2000f8e0241 */
[----:B----4-:R-:W-:Y:S04]  /*6ab0*/  SHF.L.U32 R0, R47, 0x1f, RZ ;  /* 0x0000001f2f007819 */ /* 0x010fe800000006ff */
[----:B------:R4:W4:Y:S01]  /*6ac0*/  SYNCS.PHASECHK.TRANS64.TRYWAIT P0, [R70+URZ+0x170], R0 ;  /* 0x00017000460075a7 */ /* 0x00092200080011ff */
[----:B-1----:R-:W-:Y:S07]  /*6ad0*/  UIMAD.WIDE.U32 UR6, UR5, UR12, URZ ;  /* 0x0000000c050672a5 */ /* 0x002fee000f8e00ff */
[----:B------:R-:W-:Y:S02]  /*6ae0*/  UMOV UR4, UR7 ;  /* 0x0000000700047c82 */ /* 0x000fe40008000000 */
[----:B------:R-:W-:Y:S04]  /*6af0*/  USHF.R.U32.HI UR4, URZ, UR13, UR4 ;  /* 0x0000000dff047299 */ /* 0x000fe80008011604 */
[----:B------:R-:W-:Y:S02]  /*6b00*/  USEL UR4, UR5, UR4, !UP0 ;  /* 0x0000000405047287 */ /* 0x000fe4000c000000 */
[----:B------:R-:W-:Y:S02]  /*6b10*/  UISETP.NE.AND UP0, UPT, UR14, 0x1, UPT ;  /* 0x000000010e00788c */ /* 0x000fe4000bf05270 */
[----:B------:R-:W-:Y:S02]  /*6b20*/  UIMAD.WIDE.U32 UR6, UR4, UR15, URZ ;  /* 0x0000000f040672a5 */ /* 0x000fe4000f8e00ff */
[----:B------:R-:W-:Y:S02]  /*6b30*/  IMAD.U32 R63, RZ, RZ, UR4 ;  /* 0x00000004ff3f7e24 */ /* 0x000fe4000f8e00ff */
[----:B------:R-:W-:Y:S01]  /*6b40*/  PLOP3.LUT P2, PT, PT, PT, UP0, 0x80, 0x8 ;  /* 0x000000000008781c */ /* 0x000fe20003f4f008 */
[----:B------:R-:W-:Y:S02]  /*6b50*/  IMAD R5, RZ, RZ, -UR4 ;  /* 0x80000004ff057e24 */ /* 0x000fe4000f8e02ff */
[----:B------:R-:W-:Y:S01]  /*6b60*/  UMOV UR6, UR7 ;  /* 0x0000000700067c82 */ /* 0x000fe20008000000 */
[----:B------:R-:W-:Y:S01]  /*6b70*/  IMAD.U32 R62, RZ, RZ, UR4 ;  /* 0x00000004ff3e7e24 */ /* 0x000fe2000f8e00ff */
[----:B---3--:R-:W-:Y:S01]  /*6b80*/  USHF.R.U32.HI UR6, URZ, UR11, UR6 ;  /* 0x0000000bff067299 */ /* 0x008fe20008011606 */
[----:B------:R-:W-:Y:S05]  /*6b90*/  IMAD R64, R5, UR9, R64 ;  /* 0x0000000905407c24 */ /* 0x000fea000f8e0240 */
[----:B------:R-:W-:Y:S02]  /*6ba0*/  SEL R63, R63, UR6, !P2 ;  /* 0x000000063f3f7c07 */ /* 0x000fe4000d000000 */
[----:B------:R-:W-:Y:S03]  /*6bb0*/  ISETP.NE.U32.AND P2, PT, R4, 0x1, PT ;  /* 0x000000010400780c */ /* 0x000fe60003f45070 */
[----:B------:R-:W-:Y:S01]  /*6bc0*/  IMAD.MOV R3, RZ, RZ, -R63 ;  /* 0x000000ffff037224 */ /* 0x000fe200078e0a3f */
[----:B------:R-:W-:Y:S03]  /*6bd0*/  P2R R74, PR, RZ, 0x4 ;  /* 0x00000004ff4a7803 */ /* 0x000fe60000000000 */
[----:B------:R-:W-:Y:S01]  /*6be0*/  IMAD R62, R3, UR14, R62 ;  /* 0x0000000e033e7c24 */ /* 0x000fe2000f8e023e */
[----:B--2---:R-:W-:Y:S01]  /*6bf0*/  @P5 SEL R73, RZ, 0x1, !P1 ;  /* 0x00000001ff495807 */ /* 0x004fe20004800000 */
[----:B------:R-:W-:Y:S06]  /*6c00*/  @!P5 BRA `(.L_x_97) ;  /* 0x000000000044d947 */ /* 0x000fec0003800000 */
[----:B------:R-:W-:Y:S01]  /*6c10*/  IMAD.MOV.U32 R38, RZ, RZ, RZ ;  /* 0x000000ffff267224 */ /* 0x000fe200078e00ff */
[----:B------:R-:W-:Y:S01]  /*6c20*/  ISETP.NE.AND P1, PT, R73, RZ, PT ;  /* 0x000000ff4900720c */ /* 0x000fe20003f25270 */
[----:B------:R-:W-:Y:S01]  /*6c30*/  BSSY B0, `(.L_x_98) ;  /* 0x0000008000007945 */ /* 0x000fe20003800000 */
[----:B------:R-:W-:Y:S02]  /*6c40*/  CS2R R30, SRZ ;  /* 0x00000000001e7805 */ /* 0x000fe4000001ff00 */
[----:B------:R-:W-:Y:S02]  /*6c50*/  CS2R R28, SRZ ;  /* 0x00000000001c7805 */ /* 0x000fe4000001ff00 */
[----:B------:R-:W-:Y:S07]  /*6c60*/  CS2R R36, SRZ ;  /* 0x0000000000247805 */ /* 0x000fee000001ff00 */
[----:B------:R-:W-:Y:S05]  /*6c70*/  @P1 BRA `(.L_x_99) ;  /* 0x00000000000c1947 */ /* 0x000fea0003800000 */
[----:B------:R-:W-:Y:S04]  /*6c80*/  SHF.L.U32 R3, R48, 0x1f, RZ ;  /* 0x0000001f30037819 */ /* 0x000fe800000006ff */
[----:B------:R-:W1:Y:S02]  /*6c90*/  SYNCS.PHASECHK.TRANS64.TRYWAIT P1, [UR49+0x110], R3 ;  /* 0x00011003ff0075a7 */ /* 0x000e640008021131 */
[----:B-1----:R-:W-:Y:S05]  /*6ca0*/  @!P1 BRA `(.L_x_100) ;  /* 0x0000003000a89947 */ /* 0x002fea0003800000 */
.L_x_99:
[----:B------:R-:W-:Y:S05]  /*6cb0*/  BSYNC B0 ;  /* 0x0000000000007941 */ /* 0x000fea0003800000 */
.L_x_98:
[----:B------:R-:W-:Y:S01]  /*6cc0*/  ISETP.NE.AND P1, PT, R74, RZ, PT ;  /* 0x000000ff4a00720c */ /* 0x000fe20003f25270 */
[----:B------:R-:W-:Y:S11]  /*6cd0*/  HFMA2 R71, -RZ, RZ, 0, 5.9604644775390625e-08 ;  /* 0x00000001ff477431 */ /* 0x000ff600000001ff */
[----:B------:R-:W-:Y:S01]  /*6ce0*/  @!UPT UIADD3 URZ, UPT, UPT, URZ, URZ, URZ ;  /* 0x000000fffffff290 */ /* 0x000fe2000fffe0ff */
[----:B------:R-:W-:Y:S05]  /*6cf0*/  @P1 WARPSYNC.ALL ;  /* 0x0000000000001948 */ /* 0x000fea0003800000 */
[----:B------:R2:W3:Y:S04]  /*6d00*/  @P1 LDSM.16.M88.4 R28, [R72+UR49+0x200] ;  /* 0x00020031481c183b */ /* 0x0004e80008000200 */
[----:B------:R2:W1:Y:S02]  /*6d10*/  @P1 LDSM.16.M88.4 R36, [R68+0x200] ;  /* 0x000200004424183b */ /* 0x0004640000000200 */
.L_x_97:
[----:B------:R-:W-:Y:S05]  /*6d20*/  BSYNC B1 ;  /* 0x0000000000017941 */ /* 0x000fea0003800000 */
.L_x_96:
[----:B-1----:R-:W-:Y:S04]  /*6d30*/  SHF.R.U32.HI R2, RZ, 0x15, R25 ;  /* 0x00000015ff027819 */ /* 0x002fe80000011619 */
[----:B------:R-:W-:Y:S01]  /*6d40*/  LOP3.LUT P1, RZ, R2, 0x3, R52, 0x48, !PT ;  /* 0x0000000302ff7812 */ /* 0x000fe20007824834 */
[----:B------:R-:W-:Y:S01]  /*6d50*/  @!UPT UIADD3 URZ, UPT, UPT, URZ, URZ, URZ ;  /* 0x000000fffffff290 */ /* 0x000fe2000fffe0ff */
[----:B----4-:R-:W-:Y:S11]  /*6d60*/  @P0 BRA `(.L_x_101) ;  /* 0x0000000000080947 */ /* 0x010ff60003800000 */
[----:B------:R-:W1:Y:S02]  /*6d70*/  SYNCS.PHASECHK.TRANS64.TRYWAIT P0, [R70+URZ+0x170], R0 ;  /* 0x00017000460075a7 */ /* 0x000e6400080011ff */
[----:B-1----:R-:W-:Y:S05]  /*6d80*/  @!P0 BRA `(.L_x_102) ;  /* 0x0000003000888947 */ /* 0x002fea0003800000 */
.L_x_101:
[----:B------:R-:W-:Y:S05]  /*6d90*/  @!P1 BRA `(.L_x_103) ;  /* 0x0000000000409947 */ /* 0x000fea0003800000 */
[----:B------:R-:W4:Y:S01]  /*6da0*/  LDCU.64 UR8, c[0x4][0x70] ;  /* 0x01000e00ff0877ac */ /* 0x000f220008000a00 */
[----:B------:R-:W-:Y:S01]  /*6db0*/  MOV R3, 0x0 ;  /* 0x0000000000037802 */ /* 0x000fe20000000f00 */
[----:B------:R-:W-:Y:S02]  /*6dc0*/  HFMA2 R12, -RZ, RZ, 0, 5.9604644775390625e-08 ;  /* 0x00000001ff0c7431 */ /* 0x000fe400000001ff */
[----:B------:R-:W-:Y:S02]  /*6dd0*/  IMAD.MOV.U32 R8, RZ, RZ, 0x192 ;  /* 0x00000192ff087424 */ /* 0x000fe400078e00ff */
[----:B------:R-:W-:Y:S01]  /*6de0*/  IMAD.MOV.U32 R13, RZ, RZ, RZ ;  /* 0x000000ffff0d7224 */ /* 0x000fe200078e00ff */
[----:B------:R-:W5:Y:S01]  /*6df0*/  LDCU.64 UR6, c[0x4][0x78] ;  /* 0x01000f00ff0677ac */ /* 0x000f620008000a00 */
[----:B------:R-:W1:Y:S01]  /*6e00*/  LDC.64 R2, c[0x4][R3] ;  /* 0x0100000003027b82 */ /* 0x000e620000000a00 */
[----:B------:R-:W2:Y:S01]  /*6e10*/  LDCU.64 UR4, c[0x4][0x10] ;  /* 0x01000200ff0477ac */ /* 0x000ea20008000a00 */
[----:B----4-:R-:W-:Y:S01]  /*6e20*/  MOV R5, UR9 ;  /* 0x0000000900057c02 */ /* 0x010fe20008000f00 */
[----:B------:R-:W-:Y:S01]  /*6e30*/  IMAD.U32 R4, RZ, RZ, UR8 ;  /* 0x00000008ff047e24 */ /* 0x000fe2000f8e00ff */
[----:B-----5:R-:W-:Y:S01]  /*6e40*/  MOV R7, UR7 ;  /* 0x0000000700077c02 */ /* 0x020fe20008000f00 */
[----:B------:R-:W-:Y:S01]  /*6e50*/  IMAD.U32 R6, RZ, RZ, UR6 ;  /* 0x00000006ff067e24 */ /* 0x000fe2000f8e00ff */
[----:B--2---:R-:W-:Y:S01]  /*6e60*/  MOV R11, UR5 ;  /* 0x00000005000b7c02 */ /* 0x004fe20008000f00 */
[----:B------:R-:W-:Y:S02]  /*6e70*/  IMAD.U32 R10, RZ, RZ, UR4 ;  /* 0x00000004ff0a7e24 */ /* 0x000fe4000f8e00ff */
[----:B------:R-:W-:Y:S07]  /*6e80*/  LEPC R20, `(.L_x_103) ;  /* 0x000000001014794e */ /* 0x000fee0000000000 */
[----:B-1-3--:R-:W-:Y:S05]  /*6e90*/  CALL.ABS.NOINC R2 ;  /* 0x0000000002007343 */ /* 0x00afea0003c00000 */
.L_x_103:
[----:B------:R-:W-:Y:S05]  /*6ea0*/  WARPSYNC.ALL ;  /* 0x0000000000007948 */ /* 0x000fea0003800000 */
[----:B------:R-:W-:Y:S01]  /*6eb0*/  R2UR UR4, R25 ;  /* 0x00000000190472ca */ /* 0x000fe200000e0000 */
[--C-:B---3--:R-:W-:Y:S01]  /*6ec0*/  HADD2.F32 R20, -RZ, R28.reuse.H0_H0 ;  /* 0x2000001cff147230 */ /* 0x108fe20000004100 */
[----:B------:R-:W-:Y:S01]  /*6ed0*/  ISETP.NE.AND P0, PT, R50, RZ, PT ;  /* 0x000000ff3200720c */ /* 0x000fe20003f05270 */
[----:B------:R-:W-:Y:S01]  /*6ee0*/  HADD2.F32 R21, -RZ, R28.H1_H1 ;  /* 0x3000001cff157230 */ /* 0x000fe20000004100 */
[----:B------:R-:W-:Y:S01]  /*6ef0*/  BSSY.RECONVERGENT B0, `(.L_x_104) ;  /* 0x000004f000007945 */ /* 0x000fe20003800200 */
[--C-:B------:R-:W-:Y:S08]  /*6f00*/  HADD2.F32 R26, -RZ, R29.reuse.H0_H0 ;  /* 0x2000001dff1a7230 */ /* 0x100ff00000004100 */
[----:B------:R-:W1:Y:S02]  /*6f10*/  LDTM.16dp256bit.x4 R4, tmem[UR4] ;  /* 0x00000004000479ee */ /* 0x000e640008120000 */
[C---:B-1----:R-:W-:Y:S01]  /*6f20*/  FMUL R0, R24.reuse, R4 ;  /* 0x0000000418007220 */ /* 0x042fe20000400000 */
[C---:B------:R-:W-:Y:S01]  /*6f30*/  FMUL R4, R24.reuse, R8 ;  /* 0x0000000818047220 */ /* 0x040fe20000400000 */
[C---:B------:R-:W-:Y:S01]  /*6f40*/  FMUL R8, R24.reuse, R12 ;  /* 0x0000000c18087220 */ /* 0x040fe20000400000 */
[C---:B------:R-:W-:Y:S01]  /*6f50*/  FMUL R2, R24.reuse, R5 ;  /* 0x0000000518027220 */ /* 0x040fe20000400000 */
[C---:B------:R-:W-:Y:S01]  /*6f60*/  FFMA R0, R27.reuse, R20, R0 ;  /* 0x000000141b007223 */ /* 0x040fe20000000000 */
[C---:B------:R-:W-:Y:S01]  /*6f70*/  FMUL R12, R24.reuse, R16 ;  /* 0x00000010180c7220 */ /* 0x040fe20000400000 */
[C---:B------:R-:W-:Y:S01]  /*6f80*/  FMUL R3, R24.reuse, R6 ;  /* 0x0000000618037220 */ /* 0x040fe20000400000 */
[----:B------:R-:W-:Y:S02]  /*6f90*/  HADD2.F32 R16, -RZ, R29.H1_H1 ;  /* 0x3000001dff107230 */ /* 0x000fe40000004100 */
[C---:B------:R-:W-:Y:S01]  /*6fa0*/  FFMA R2, R27.reuse, R21, R2 ;  /* 0x000000151b027223 */ /* 0x040fe20000000002 */
[C---:B------:R-:W-:Y:S01]  /*6fb0*/  FMUL R7, R24.reuse, R7 ;  /* 0x0000000718077220 */ /* 0x040fe20000400000 */
[C---:B------:R-:W-:Y:S01]  /*6fc0*/  FMUL R5, R24.reuse, R9 ;  /* 0x0000000918057220 */ /* 0x040fe20000400000 */
[C---:B------:R-:W-:Y:S01]  /*6fd0*/  FFMA R3, R27.reuse, R26, R3 ;  /* 0x0000001a1b037223 */ /* 0x040fe20000000003 */
[C---:B------:R-:W-:Y:S01]  /*6fe0*/  FMUL R9, R24.reuse, R13 ;  /* 0x0000000d18097220 */ /* 0x040fe20000400000 */
[----:B------:R-:W-:Y:S01]  /*6ff0*/  FFMA R7, R27, R16, R7 ;  /* 0x000000101b077223 */ /* 0x000fe20000000007 */
[--C-:B------:R-:W-:Y:S02]  /*7000*/  HADD2.F32 R16, -RZ, R30.reuse.H1_H1 ;  /* 0x3000001eff107230 */ /* 0x100fe40000004100 */
[C---:B------:R-:W-:Y:S01]  /*7010*/  FMUL R6, R24.reuse, R10 ;  /* 0x0000000a18067220 */ /* 0x040fe20000400000 */
[C---:B------:R-:W-:Y:S01]  /*7020*/  FMUL R13, R24.reuse, R17 ;  /* 0x00000011180d7220 */ /* 0x040fe20000400000 */
[----:B------:R-:W-:Y:S02]  /*7030*/  HADD2.F32 R17, -RZ, R30.H0_H0 ;  /* 0x2000001eff117230 */ /* 0x000fe40000004100 */
[C---:B------:R-:W-:Y:S01]  /*7040*/  FMUL R10, R24.reuse, R14 ;  /* 0x0000000e180a7220 */ /* 0x040fe20000400000 */
[----:B------:R-:W-:Y:S01]  /*7050*/  FMUL R14, R24, R18 ;  /* 0x00000012180e7220 */ /* 0x000fe20000400000 */
[----:B------:R-:W-:Y:S01]  /*7060*/  F2FP.F16.F32.PACK_AB R32, R2, R0 ;  /* 0x000000000220723e */ /* 0x000fe200000000ff */
[--C-:B------:R-:W-:Y:S01]  /*7070*/  HADD2.F32 R18, -RZ, R31.reuse.H0_H0 ;  /* 0x2000001fff127230 */ /* 0x100fe20000004100 */
[----:B------:R-:W-:Y:S01]  /*7080*/  F2FP.F16.F32.PACK_AB R33, R7, R3 ;  /* 0x000000030721723e */ /* 0x000fe200000000ff */
[----:B------:R-:W-:Y:S02]  /*7090*/  HADD2.F32 R0, -RZ, R31.H1_H1 ;  /* 0x3000001fff007230 */ /* 0x000fe40000004100 */
[C---:B------:R-:W-:Y:S01]  /*70a0*/  FMUL R11, R24.reuse, R11 ;  /* 0x0000000b180b7220 */ /* 0x040fe20000400000 */
[--C-:B------:R-:W-:Y:S02]  /*70b0*/  HADD2.F32 R2, -RZ, R36.reuse.H0_H0 ;  /* 0x20000024ff027230 */ /* 0x100fe40000004100 */
[C---:B------:R-:W-:Y:S01]  /*70c0*/  FFMA R4, R27.reuse, R17, R4 ;  /* 0x000000111b047223 */ /* 0x040fe20000000004 */
[----:B------:R-:W-:Y:S02]  /*70d0*/  HADD2.F32 R3, -RZ, R36.H1_H1 ;  /* 0x30000024ff037230 */ /* 0x000fe40000004100 */
[C---:B------:R-:W-:Y:S01]  /*70e0*/  FFMA R5, R27.reuse, R16, R5 ;  /* 0x000000101b057223 */ /* 0x040fe20000000005 */
[C---:B------:R-:W-:Y:S01]  /*70f0*/  FFMA R6, R27.reuse, R18, R6 ;  /* 0x000000121b067223 */ /* 0x040fe20000000006 */
[C---:B------:R-:W-:Y:S01]  /*7100*/  FFMA R11, R27.reuse, R0, R11 ;  /* 0x000000001b0b7223 */ /* 0x040fe2000000000b */
[--C-:B------:R-:W-:Y:S02]  /*7110*/  HADD2.F32 R7, -RZ, R37.reuse.H0_H0 ;  /* 0x20000025ff077230 */ /* 0x100fe40000004100 */
[C---:B------:R-:W-:Y:S01]  /*7120*/  FFMA R8, R27.reuse, R2, R8 ;  /* 0x000000021b087223 */ /* 0x040fe20000000008 */
[----:B------:R-:W-:Y:S02]  /*7130*/  HADD2.F32 R0, -RZ, R37.H1_H1 ;  /* 0x30000025ff007230 */ /* 0x000fe40000004100 */
[----:B------:R-:W-:Y:S01]  /*7140*/  FFMA R9, R27, R3, R9 ;  /* 0x000000031b097223 */ /* 0x000fe20000000009 */
[C---:B------:R-:W-:Y:S01]  /*7150*/  FMUL R15, R24.reuse, R15 ;  /* 0x0000000f180f7220 */ /* 0x040fe20000400000 */
[--C-:B------:R-:W-:Y:S01]  /*7160*/  HADD2.F32 R2, -RZ, R38.reuse.H0_H0 ;  /* 0x20000026ff027230 */ /* 0x100fe20000004100 */
[----:B------:R-:W-:Y:S01]  /*7170*/  F2FP.F16.F32.PACK_AB R34, R5, R4 ;  /* 0x000000040522723e */ /* 0x000fe200000000ff */
[----:B------:R-:W-:Y:S02]  /*7180*/  HADD2.F32 R3, -RZ, R38.H1_H1 ;  /* 0x30000026ff037230 */ /* 0x000fe40000004100 */
[C---:B------:R-:W-:Y:S01]  /*7190*/  FFMA R10, R27.reuse, R7, R10 ;  /* 0x000000071b0a7223 */ /* 0x040fe2000000000a */
[--C-:B------:R-:W-:Y:S02]  /*71a0*/  HADD2.F32 R4, -RZ, R39.reuse.H0_H0 ;  /* 0x20000027ff047230 */ /* 0x100fe40000004100 */
[C---:B------:R-:W-:Y:S01]  /*71b0*/  FFMA R15, R27.reuse, R0, R15 ;  /* 0x000000001b0f7223 */ /* 0x040fe2000000000f */
[----:B------:R-:W-:Y:S02]  /*71c0*/  HADD2.F32 R5, -RZ, R39.H1_H1 ;  /* 0x30000027ff057230 */ /* 0x000fe40000004100 */
[----:B------:R-:W-:Y:S01]  /*71d0*/  FMUL R19, R24, R19 ;  /* 0x0000001318137220 */ /* 0x000fe20000400000 */
[C---:B------:R-:W-:Y:S01]  /*71e0*/  FFMA R12, R27.reuse, R2, R12 ;  /* 0x000000021b0c7223 */ /* 0x040fe2000000000c */
[C---:B------:R-:W-:Y:S01]  /*71f0*/  FFMA R13, R27.reuse, R3, R13 ;  /* 0x000000031b0d7223 */ /* 0x040fe2000000000d */
[C---:B------:R-:W-:Y:S01]  /*7200*/  FFMA R14, R27.reuse, R4, R14 ;  /* 0x000000041b0e7223 */ /* 0x040fe2000000000e */
[----:B------:R-:W-:Y:S01]  /*7210*/  FFMA R19, R27, R5, R19 ;  /* 0x000000051b137223 */ /* 0x000fe20000000013 */
[----:B------:R-:W-:Y:S02]  /*7220*/  F2FP.F16.F32.PACK_AB R35, R11, R6 ;  /* 0x000000060b23723e */ /* 0x000fe400000000ff */
[----:B------:R-:W-:Y:S02]  /*7230*/  F2FP.F16.F32.PACK_AB R8, R9, R8 ;  /* 0x000000080908723e */ /* 0x000fe400000000ff */
[----:B------:R-:W-:Y:S01]  /*7240*/  F2FP.F16.F32.PACK_AB R9, R15, R10 ;  /* 0x0000000a0f09723e */ /* 0x000fe200000000ff */
[----:B------:R1:W-:Y:S01]  /*7250*/  STSM.16.M88.4 [R69+0x200], R32 ;  /* 0x0002002045007844 */ /* 0x0003e20000000200 */
[----:B------:R-:W-:Y:S02]  /*7260*/  F2FP.F16.F32.PACK_AB R10, R13, R12 ;  /* 0x0000000c0d0a723e */ /* 0x000fe400000000ff */
[----:B------:R-:W-:Y:S05]  /*7270*/  F2FP.F16.F32.PACK_AB R11, R19, R14 ;  /* 0x0000000e130b723e */ /* 0x000fea00000000ff */
[----:B------:R1:W-:Y:S01]  /*7280*/  STSM.16.M88.4 [R68+0x200], R8 ;  /* 0x0002000844007844 */ /* 0x0003e20000000200 */
[----:B------:R-:W-:Y:S01]  /*7290*/  @!PT LDS RZ, [RZ] ;  /* 0x00000000fffff984 */ /* 0x000fe20000000800 */
[----:B------:R-:W-:Y:S01]  /*72a0*/  @!PT LDS RZ, [RZ] ;  /* 0x00000000fffff984 */ /* 0x000fe20000000800 */
[----:B------:R-:W-:Y:S01]  /*72b0*/  @!PT LDS RZ, [RZ] ;  /* 0x00000000fffff984 */ /* 0x000fe20000000800 */
[----:B------:R-:W-:Y:S01]  /*72c0*/  @!PT LDS RZ, [RZ] ;  /* 0x00000000fffff984 */ /* 0x000fe20000000800 */
[----:B------:R3:W-:Y:S07]  /*72d0*/  MEMBAR.ALL.CTA ;  /* 0x0000000000007992 */ /* 0x0007ee0000008000 */
[----:B---3--:R-:W3:Y:S02]  /*72e0*/  FENCE.VIEW.ASYNC.S ;  /* 0x00000000000073c6 */ /* 0x008ee40000000000 */
[----:B---3--:R-:W-:Y:S06]  /*72f0*/  BAR.SYNC.DEFER_BLOCKING 0x1, 0x80 ;  /* 0x0042000000007b1d */ /* 0x008fec0000010000 */
[----:B------:R-:W-:Y:S05]  /*7300*/  @P0 BRA `(.L_x_105) ;  /* 0x0000000000340947 */ /* 0x000fea0003800000 */
[----:B------:R-:W3:Y:S01]  /*7310*/  LDCU.64 UR6, c[0x0][0x348] ;  /* 0x00006900ff0677ac */ /* 0x000ee20008000a00 */
[----:B------:R-:W-:Y:S02]  /*7320*/  R2UR UR42, R65 ;  /* 0x00000000412a72ca */ /* 0x000fe400000e0000 */
[----:B------:R-:W-:Y:S01]  /*7330*/  R2UR UR43, R64 ;  /* 0x00000000402b72ca */ /* 0x000fe200000e0000 */
[----:B------:R-:W-:Y:S01]  /*7340*/  UIADD3 UR4, UPT, UPT, UR49, 0x200, URZ ;  /* 0x0000020031047890 */ /* 0x000fe2000fffe0ff */
[----:B------:R-:W-:Y:S02]  /*7350*/  R2UR UR44, R62 ;  /* 0x000000003e2c72ca */ /* 0x000fe400000e0000 */
[----:B------:R-:W-:Y:S03]  /*7360*/  R2UR UR45, R63 ;  /* 0x000000003f2d72ca */ /* 0x000fe600000e0000 */
[----:B------:R-:W-:Y:S05]  /*7370*/  IMAD.U32 R60, RZ, RZ, UR4 ;  /* 0x00000004ff3c7e24 */ /* 0x000fea000f8e00ff */
[----:B------:R-:W-:Y:S01]  /*7380*/  R2UR UR40, R60 ;  /* 0x000000003c2872ca */ /* 0x000fe200000e0000 */
[----:B---3--:R-:W-:Y:S04]  /*7390*/  UIADD3 UR4, UP0, UPT, UR6, 0x780, URZ ;  /* 0x0000078006047890 */ /* 0x008fe8000ff1e0ff */
[----:B------:R-:W-:Y:S09]  /*73a0*/  UIADD3.X UR5, UPT, UPT, URZ, UR7, URZ, UP0, !UPT ;  /* 0x00000007ff057290 */ /* 0x000ff200087fe4ff */
[----:B------:R3:W-:Y:S01]  /*73b0*/  UTMASTG.5D.IM2COL [UR40], [UR4] ;  /* 0x00000028040073b5 */ /* 0x0007e20008060000 */
[----:B------:R0:W-:Y:S01]  /*73c0*/  UTMACMDFLUSH ;  /* 0x00000000000079b7 */ /* 0x0001e20000000000 */
[----:B---3--:R-:W-:Y:S04]  /*73d0*/  DEPBAR.LE SB0, 0x1 ;  /* 0x000080400000791a */ /* 0x008fe80000000000 */
.L_x_105:
[----:B------:R-:W-:Y:S05]  /*73e0*/  BSYNC.RECONVERGENT B0 ;  /* 0x0000000000007941 */ /* 0x000fea0003800200 */
.L_x_104:
[----:B------:R-:W-:Y:S01]  /*73f0*/  BAR.SYNC.DEFER_BLOCKING 0x1, 0x80 ;  /* 0x0042000000007b1d */ /* 0x000fe20000010000 */
[----:B------:R-:W-:Y:S01]  /*7400*/  ISETP.NE.AND P1, PT, R67, RZ, PT ;  /* 0x000000ff4300720c */ /* 0x000fe20003f25270 */
[----:B------:R-:W-:Y:S01]  /*7410*/  UISETP.NE.AND UP0, UPT, UR53, URZ, UPT ;  /* 0x000000ff3500728c */ /* 0x000fe2000bf05270 */
[----:B------:R-:W-:Y:S11]  /*7420*/  LEA R4, R71, UR49, 0x3 ;  /* 0x0000003147047c11 */ /* 0x000ff6000f8e18ff */
[----:B------:R-:W-:Y:S01]  /*7430*/  @P1 SHF.L.U32 R3, R48, 0x1f, RZ ;  /* 0x0000001f30031819 */ /* 0x000fe200000006ff */
[----:B------:R-:W-:Y:S06]  /*7440*/  BRA.U !UP0, `(.L_x_106) ;  /* 0x0000000108247547 */ /* 0x000fec000b800000 */
[----:B------:R-:W3:Y:S01]  /*7450*/  S2R R0, SR_CgaCtaId ;  /* 0x0000000000007919 */ /* 0x000ee20000008800 */
[----:B------:R-:W-:Y:S01]  /*7460*/  IMAD.U32 R2, RZ, RZ, UR50 ;  /* 0x00000032ff027e24 */ /* 0x000fe2000f8e00ff */
[----:B------:R-:W-:Y:S04]  /*7470*/  UIADD3 UR4, UPT, UPT, UR50, 0x1, URZ ;  /* 0x0000000132047890 */ /* 0x000fe8000fffe0ff */
[----:B------:R-:W-:Y:S01]  /*7480*/  @P1 LEA R2, R2, UR49, 0x3 ;  /* 0x0000003102021c11 */ /* 0x000fe2000f8e18ff */
[----:B------:R-:W-:Y:S04]  /*7490*/  UISETP.NE.AND UP0, UPT, UR4, 0x4, UPT ;  /* 0x000000040400788c */ /* 0x000fe8000bf05270 */
[----:B------:R-:W-:Y:S01]  /*74a0*/  @P1 VIADD R2, R2, 0x130 ;  /* 0x0000013002021836 */ /* 0x000fe20000000000 */
[----:B------:R-:W-:Y:S04]  /*74b0*/  USEL UR50, UR4, URZ, UP0 ;  /* 0x000000ff04327287 */ /* 0x000fe80008000000 */
[----:B---3--:R-:W-:Y:S04]  /*74c0*/  @P1 PRMT R0, R0, 0x654, R2 ;  /* 0x0000065400001816 */ /* 0x008fe80000000002 */
[----:B------:R3:W-:Y:S04]  /*74d0*/  @P1 SYNCS.ARRIVE.TRANS64.RED.A1T0 RZ, [R0+URZ], RZ ;  /* 0x000000ff00ff19a7 */ /* 0x0007e800081004ff */
.L_x_106:
[----:B------:R-:W4:Y:S01]  /*74e0*/  @P1 SYNCS.PHASECHK.TRANS64.TRYWAIT P0, [R4+URZ+0x110], R3 ;  /* 0x00011003040015a7 */ /* 0x000f2200080011ff */
[----:B------:R-:W-:Y:S01]  /*74f0*/  BSSY B1, `(.L_x_107) ;  /* 0x0000013000017945 */ /* 0x000fe20003800000 */
[----:B----4-:R-:W-:Y:S03]  /*7500*/  @P1 SEL R73, RZ, 0x1, !P0 ;  /* 0x00000001ff491807 */ /* 0x010fe60004000000 */
[----:B------:R-:W-:Y:S05]  /*7510*/  @!P1 BRA `(.L_x_108) ;  /* 0x0000000000409947 */ /* 0x000fea0003800000 */
[----:B------:R-:W-:Y:S01]  /*7520*/  ISETP.NE.AND P1, PT, R74, RZ, PT ;  /* 0x000000ff4a00720c */ /* 0x000fe20003f25270 */
[----:B------:R-:W-:Y:S01]  /*7530*/  BSSY B0, `(.L_x_109) ;  /* 0x0000009000007945 */ /* 0x000fe20003800000 */
[----:B------:R-:W-:Y:S11]  /*7540*/  ISETP.NE.AND P0, PT, R73, RZ, PT ;  /* 0x000000ff4900720c */ /* 0x000ff60003f05270 */
[----:B------:R-:W-:Y:S05]  /*7550*/  @P1 IMAD R3, R71, 0x1000, R72 ;  /* 0x0000100047031824 */ /* 0x000fea00078e0248 */
[----:B------:R-:W-:Y:S05]  /*7560*/  @P1 IADD3 R2, PT, PT, R3, UR49, RZ ;  /* 0x0000003103021c10 */ /* 0x000fea000fffe0ff */
[----:B------:R-:W-:Y:S01]  /*7570*/  @P1 IMAD.IADD R2, R61, 0x1, R2 ;  /* 0x000000013d021824 */ /* 0x000fe200078e0202 */
[----:B------:R-:W-:Y:S06]  /*7580*/  @P0 BRA `(.L_x_110) ;  /* 0x00000000000c0947 */ /* 0x000fec0003800000 */
[----:B---3--:R-:W-:Y:S04]  /*7590*/  SHF.L.U32 R0, R48, 0x1f, RZ ;  /* 0x0000001f30007819 */ /* 0x008fe800000006ff */
[----:B------:R-:W3:Y:S02]  /*75a0*/  SYNCS.PHASECHK.TRANS64.TRYWAIT P0, [R4+URZ+0x110], R0 ;  /* 0x00011000040075a7 */ /* 0x000ee400080011ff */
[----:B---3--:R-:W-:Y:S05]  /*75b0*/  @!P0 BRA `(.L_x_111) ;  /* 0x0000002800908947 */ /* 0x008fea0003800000 */
.L_x_110:
[----:B------:R-:W-:Y:S05]  /*75c0*/  BSYNC B0 ;  /* 0x0000000000007941 */ /* 0x000fea0003800000 */
.L_x_109:
[----:B------:R-:W-:Y:S02]  /*75d0*/  ISETP.NE.AND P0, PT, R74, RZ, PT ;  /* 0x000000ff4a00720c */ /* 0x000fe40003f05270 */
[----:B------:R-:W-:Y:S11]  /*75e0*/  IADD3 R71, PT, PT, R71, 0x1, RZ ;  /* 0x0000000147477810 */ /* 0x000ff60007ffe0ff */
[----:B------:R-:W-:Y:S05]  /*75f0*/  @P0 WARPSYNC.ALL ;  /* 0x0000000000000948 */ /* 0x000fea0003800000 */
[----:B------:R4:W1:Y:S04]  /*7600*/  @P0 LDSM.16.M88.4 R28, [R3+UR49+0x200] ;  /* 0x00020031031c083b */ /* 0x0008680008000200 */
[----:B------:R4:W1:Y:S02]  /*7610*/  @P0 LDSM.16.M88.4 R36, [R2+0x200] ;  /* 0x000200000224083b */ /* 0x0008640000000200 */
.L_x_108:
[----:B------:R-:W-:Y:S05]  /*7620*/  BSYNC B1 ;  /* 0x0000000000017941 */ /* 0x000fea0003800000 */
.L_x_107:
[----:B---3--:R-:W-:Y:S05]  /*7630*/  VIADD R0, R25, 0x20 ;  /* 0x0000002019007836 */ /* 0x008fea0000000000 */
[----:B------:R-:W-:Y:S04]  /*7640*/  SHF.R.U32.HI R0, RZ, 0x15, R0 ;  /* 0x00000015ff007819 */ /* 0x000fe80000011600 */
[----:B------:R-:W-:Y:S11]  /*7650*/  LOP3.LUT P0, RZ, R0, 0x3, R52, 0x48, !PT ;  /* 0x0000000300ff7812 */ /* 0x000ff60007804834 */
[----:B------:R-:W-:Y:S02]  /*7660*/  @!UPT UIADD3 URZ, UPT, UPT, URZ, URZ, URZ ;  /* 0x000000fffffff290 */ /* 0x000fe4000fffe0ff */
[----:B------:R-:W-:Y:S05]  /*7670*/  @!P0 BRA `(.L_x_112) ;  /* 0x0000000000408947 */ /* 0x000fea0003800000 */
[----:B------:R-:W3:Y:S01]  /*7680*/  LDCU.64 UR8, c[0x4][0x70] ;  /* 0x01000e00ff0877ac */ /* 0x000ee20008000a00 */
[----:B----4-:R-:W-:Y:S01]  /*7690*/  MOV R3, 0x0 ;  /* 0x0000000000037802 */ /* 0x010fe20000000f00 */
[----:B------:R-:W-:Y:S02]  /*76a0*/  HFMA2 R12, -RZ, RZ, 0, 5.9604644775390625e-08 ;  /* 0x00000001ff0c7431 */ /* 0x000fe400000001ff */
[----:B-1----:R-:W-:Y:S02]  /*76b0*/  IMAD.MOV.U32 R8, RZ, RZ, 0x192 ;  /* 0x00000192ff087424 */ /* 0x002fe400078e00ff */
[----:B------:R-:W-:Y:S01]  /*76c0*/  IMAD.MOV.U32 R13, RZ, RZ, RZ ;  /* 0x000000ffff0d7224 */ /* 0x000fe200078e00ff */
[----:B------:R-:W1:Y:S01]  /*76d0*/  LDCU.64 UR6, c[0x4][0x78] ;  /* 0x01000f00ff0677ac */ /* 0x000e620008000a00 */
[----:B------:R-:W4:Y:S01]  /*76e0*/  LDC.64 R2, c[0x4][R3] ;  /* 0x0100000003027b82 */ /* 0x000f220000000a00 */
[----:B------:R-:W5:Y:S01]  /*76f0*/  LDCU.64 UR4, c[0x4][0x10] ;  /* 0x01000200ff0477ac */ /* 0x000f620008000a00 */
[----:B---3--:R-:W-:Y:S01]  /*7700*/  MOV R5, UR9 ;  /* 0x0000000900057c02 */ /* 0x008fe20008000f00 */
[----:B------:R-:W-:Y:S01]  /*7710*/  IMAD.U32 R4, RZ, RZ, UR8 ;  /* 0x00000008ff047e24 */ /* 0x000fe2000f8e00ff */
[----:B-1----:R-:W-:Y:S01]  /*7720*/  MOV R7, UR7 ;  /* 0x0000000700077c02 */ /* 0x002fe20008000f00 */
[----:B------:R-:W-:Y:S01]  /*7730*/  IMAD.U32 R6, RZ, RZ, UR6 ;  /* 0x00000006ff067e24 */ /* 0x000fe2000f8e00ff */
[----:B-----5:R-:W-:Y:S01]  /*7740*/  MOV R11, UR5 ;  /* 0x00000005000b7c02 */ /* 0x020fe20008000f00 */
[----:B------:R-:W-:Y:S02]  /*7750*/  IMAD.U32 R10, RZ, RZ, UR4 ;  /* 0x00000004ff0a7e24 */ /* 0x000fe4000f8e00ff */
[----:B------:R-:W-:Y:S07]  /*7760*/  LEPC R20, `(.L_x_112) ;  /* 0x000000001014794e */ /* 0x000fee0000000000 */
[----:B--2-4-:R-:W-:Y:S05]  /*7770*/  CALL.ABS.NOINC R2 ;  /* 0x0000000002007343 */ /* 0x014fea0003c00000 */
.L_x_112:
[----:B------:R-:W-:Y:S01]  /*7780*/  ISETP.NE.AND P6, PT, R67, RZ, PT ;  /* 0x000000ff4300720c */ /* 0x000fe20003fc5270 */
[----:B------:R-:W-:Y:S05]  /*7790*/  WARPSYNC.ALL ;  /* 0x0000000000007948 */ /* 0x000fea0003800000 */
[----:B------:R-:W-:Y:S01]  /*77a0*/  R2UR UR4, R25 ;  /* 0x00000000190472ca */ /* 0x000fe200000e0000 */
[--C-:B-1--4-:R-:W-:Y:S01]  /*77b0*/  HADD2.F32 R3, -RZ, R28.reuse.H0_H0 ;  /* 0x2000001cff037230 */ /* 0x112fe20000004100 */
[----:B------:R-:W1:Y:S01]  /*77c0*/  S2R R75, SR_CgaCtaId ;  /* 0x00000000004b7919 */ /* 0x000e620000008800 */
[--C-:B------:R-:W-:Y:S01]  /*77d0*/  HADD2.F32 R20, -RZ, R29.reuse.H0_H0 ;  /* 0x2000001dff147230 */ /* 0x100fe20000004100 */
[----:B------:R-:W-:Y:S01]  /*77e0*/  ISETP.NE.AND P0, PT, R50, RZ, PT ;  /* 0x000000ff3200720c */ /* 0x000fe20003f05270 */
[----:B------:R-:W-:Y:S01]  /*77f0*/  HADD2.F32 R21, -RZ, R29.H1_H1 ;  /* 0x3000001dff157230 */ /* 0x000fe20000004100 */
[----:B------:R-:W-:Y:S07]  /*7800*/  BSSY.RECONVERGENT B0, `(.L_x_113) ;  /* 0x0000053000007945 */ /* 0x000fee0003800200 */
[----:B------:R-:W3:Y:S02]  /*7810*/  LDTM.16dp256bit.x4 R4, tmem[UR4+0x20] ;  /* 0x00002004000479ee */ /* 0x000ee40008120000 */
[C---:B---3--:R-:W-:Y:S01]  /*7820*/  FMUL R0, R24.reuse, R4 ;  /* 0x0000000418007220 */ /* 0x048fe20000400000 */
[----:B------:R-:W-:Y:S02]  /*7830*/  HADD2.F32 R4, -RZ, R28.H1_H1 ;  /* 0x3000001cff047230 */ /* 0x000fe40000004100 */
[C---:B------:R-:W-:Y:S01]  /*7840*/  FMUL R2, R24.reuse, R5 ;  /* 0x0000000518027220 */ /* 0x040fe20000400000 */
[C---:B------:R-:W-:Y:S01]  /*7850*/  FMUL R7, R24.reuse, R7 ;  /* 0x0000000718077220 */ /* 0x040fe20000400000 */
[C---:B------:R-:W-:Y:S01]  /*7860*/  FFMA R0, R27.reuse, R3, R0 ;  /* 0x000000031b007223 */ /* 0x040fe20000000000 */
[C---:B------:R-:W-:Y:S01]  /*7870*/  FMUL R3, R24.reuse, R6 ;  /* 0x0000000618037220 */ /* 0x040fe20000400000 */
[C---:B------:R-:W-:Y:S01]  /*7880*/  FFMA R2, R27.reuse, R4, R2 ;  /* 0x000000041b027223 */ /* 0x040fe20000000002 */
[C---:B------:R-:W-:Y:S01]  /*7890*/  FMUL R4, R24.reuse, R8 ;  /* 0x0000000818047220 */ /* 0x040fe20000400000 */
[----:B------:R-:W-:Y:S01]  /*78a0*/  FMUL R8, R24, R12 ;  /* 0x0000000c18087220 */ /* 0x000fe20000400000 */
[C---:B------:R-:W-:Y:S01]  /*78b0*/  FFMA R3, R27.reuse, R20, R3 ;  /* 0x000000141b037223 */ /* 0x040fe20000000003 */
[----:B------:R-:W-:Y:S01]  /*78c0*/  FFMA R7, R27, R21, R7 ;  /* 0x000000151b077223 */ /* 0x000fe20000000007 */
[----:B------:R-:W-:Y:S01]  /*78d0*/  F2FP.F16.F32.PACK_AB R32, R2, R0 ;  /* 0x000000000220723e */ /* 0x000fe200000000ff */
[C---:B------:R-:W-:Y:S01]  /*78e0*/  FMUL R12, R24.reuse, R16 ;  /* 0x00000010180c7220 */ /* 0x040fe20000400000 */
[--C-:B------:R-:W-:Y:S02]  /*78f0*/  HADD2.F32 R16, -RZ, R30.reuse.H0_H0 ;  /* 0x2000001eff107230 */ /* 0x100fe40000004100 */
[C---:B------:R-:W-:Y:S01]  /*7900*/  FMUL R5, R24.reuse, R9 ;  /* 0x0000000918057220 */ /* 0x040fe20000400000 */
[----:B------:R-:W-:Y:S01]  /*7910*/  F2FP.F16.F32.PACK_AB R33, R7, R3 ;  /* 0x000000030721723e */ /* 0x000fe200000000ff */
[----:B------:R-:W-:Y:S02]  /*7920*/  HADD2.F32 R0, -RZ, R30.H1_H1 ;  /* 0x3000001eff007230 */ /* 0x000fe40000004100 */
[C---:B------:R-:W-:Y:S01]  /*7930*/  FMUL R6, R24.reuse, R10 ;  /* 0x0000000a18067220 */ /* 0x040fe20000400000 */
[--C-:B------:R-:W-:Y:S02]  /*7940*/  HADD2.F32 R2, -RZ, R31.reuse.H0_H0 ;  /* 0x2000001fff027230 */ /* 0x100fe40000004100 */
[C---:B------:R-:W-:Y:S01]  /*7950*/  FMUL R11, R24.reuse, R11 ;  /* 0x0000000b180b7220 */ /* 0x040fe20000400000 */
[----:B------:R-:W-:Y:S02]  /*7960*/  HADD2.F32 R3, -RZ, R31.H1_H1 ;  /* 0x3000001fff037230 */ /* 0x000fe40000004100 */
[C---:B------:R-:W-:Y:S01]  /*7970*/  FFMA R4, R27.reuse, R16, R4 ;  /* 0x000000101b047223 */ /* 0x040fe20000000004 */
[C---:B------:R-:W-:Y:S01]  /*7980*/  FFMA R5, R27.reuse, R0, R5 ;  /* 0x000000001b057223 */ /* 0x040fe20000000005 */
[C---:B------:R-:W-:Y:S01]  /*7990*/  FFMA R6, R27.reuse, R2, R6 ;  /* 0x000000021b067223 */ /* 0x040fe20000000006 */
[--C-:B------:R-:W-:Y:S02]  /*79a0*/  HADD2.F32 R0, -RZ, R36.reuse.H0_H0 ;  /* 0x20000024ff007230 */ /* 0x100fe40000004100 */
[----:B------:R-:W-:Y:S01]  /*79b0*/  FFMA R11, R27, R3, R11 ;  /* 0x000000031b0b7223 */ /* 0x000fe2000000000b */
[----:B------:R-:W-:Y:S01]  /*79c0*/  HADD2.F32 R2, -RZ, R36.H1_H1 ;  /* 0x30000024ff027230 */ /* 0x000fe20000004100 */
[----:B------:R-:W-:Y:S01]  /*79d0*/  F2FP.F16.F32.PACK_AB R34, R5, R4 ;  /* 0x000000040522723e */ /* 0x000fe200000000ff */
[C---:B------:R-:W-:Y:S01]  /*79e0*/  FMUL R9, R24.reuse, R13 ;  /* 0x0000000d18097220 */ /* 0x040fe20000400000 */
[--C-:B------:R-:W-:Y:S01]  /*79f0*/  HADD2.F32 R3, -RZ, R37.reuse.H0_H0 ;  /* 0x20000025ff037230 */ /* 0x100fe20000004100 */
[----:B------:R-:W-:Y:S01]  /*7a00*/  F2FP.F16.F32.PACK_AB R35, R11, R6 ;  /* 0x000000060b23723e */ /* 0x000fe200000000ff */
[C---:B------:R-:W-:Y:S01]  /*7a10*/  FMUL R10, R24.reuse, R14 ;  /* 0x0000000e180a7220 */ /* 0x040fe20000400000 */
[C---:B------:R-:W-:Y:S01]  /*7a20*/  FFMA R8, R27.reuse, R0, R8 ;  /* 0x000000001b087223 */ /* 0x040fe20000000008 */
[C---:B------:R-:W-:Y:S01]  /*7a30*/  FFMA R9, R27.reuse, R2, R9 ;  /* 0x000000021b097223 */ /* 0x040fe20000000009 */
[----:B------:R-:W-:Y:S01]  /*7a40*/  HADD2.F32 R0, -RZ, R37.H1_H1 ;  /* 0x30000025ff007230 */ /* 0x000fe20000004100 */
[----:B------:R3:W-:Y:S01]  /*7a50*/  STSM.16.M88.4 [R69+0x1200], R32 ;  /* 0x0012002045007844 */ /* 0x0007e20000000200 */
[----:B------:R-:W-:Y:S01]  /*7a60*/  FFMA R10, R27, R3, R10 ;  /* 0x000000031b0a7223 */ /* 0x000fe2000000000a */
[C---:B------:R-:W-:Y:S01]  /*7a70*/  FMUL R15, R24.reuse, R15 ;  /* 0x0000000f180f7220 */ /* 0x040fe20000400000 */
[----:B------:R-:W-:Y:S01]  /*7a80*/  F2FP.F16.F32.PACK_AB R8, R9, R8 ;  /* 0x000000080908723e */ /* 0x000fe200000000ff */
[--C-:B------:R-:W-:Y:S02]  /*7a90*/  HADD2.F32 R2, -RZ, R38.reuse.H0_H0 ;  /* 0x20000026ff027230 */ /* 0x100fe40000004100 */
[C---:B------:R-:W-:Y:S01]  /*7aa0*/  FMUL R13, R24.reuse, R17 ;  /* 0x00000011180d7220 */ /* 0x040fe20000400000 */
[----:B------:R-:W-:Y:S02]  /*7ab0*/  HADD2.F32 R3, -RZ, R38.H1_H1 ;  /* 0x30000026ff037230 */ /* 0x000fe40000004100 */
[C---:B------:R-:W-:Y:S01]  /*7ac0*/  FMUL R14, R24.reuse, R18 ;  /* 0x00000012180e7220 */ /* 0x040fe20000400000 */
[--C-:B------:R-:W-:Y:S02]  /*7ad0*/  HADD2.F32 R4, -RZ, R39.reuse.H0_H0 ;  /* 0x20000027ff047230 */ /* 0x100fe40000004100 */
[C---:B------:R-:W-:Y:S01]  /*7ae0*/  FFMA R15, R27.reuse, R0, R15 ;  /* 0x000000001b0f7223 */ /* 0x040fe2000000000f */
[----:B------:R-:W-:Y:S01]  /*7af0*/  MOV R0, UR50 ;  /* 0x0000003200007c02 */ /* 0x000fe20008000f00 */
        /* <DEDUP_REMOVED lines=8> */
[----:B------:R-:W-:Y:S02]  /*7b80*/  F2FP.F16.F32.PACK_AB R11, R19, R14 ;  /* 0x0000000e130b723e */ /* 0x000fe400000000ff */
[----:B------:R-:W-:Y:S02]  /*7b90*/  @P6 LEA R0, R0, UR49, 0x3 ;  /* 0x0000003100006c11 */ /* 0x000fe4000f8e18ff */
[----:B------:R-:W-:Y:S01]  /*7ba0*/  LEA R2, R71, UR49, 0x3 ;  /* 0x0000003147027c11 */ /* 0x000fe2000f8e18ff */
[----:B------:R3:W-:Y:S01]  /*7bb0*/  STSM.16.M88.4 [R68+0x1200], R8 ;  /* 0x0012000844007844 */ /* 0x0007e20000000200 */
[----:B------:R-:W-:Y:S02]  /*7bc0*/  @P6 IADD3 R0, PT, PT, R0, 0x130, RZ ;  /* 0x0000013000006810 */ /* 0x000fe40007ffe0ff */
[----:B------:R-:W-:Y:S01]  /*7bd0*/  @P6 SHF.L.U32 R3, R48, 0x1f, RZ ;  /* 0x0000001f30036819 */ /* 0x000fe200000006ff */
[----:B------:R-:W-:Y:S01]  /*7be0*/  @!PT LDS RZ, [RZ] ;  /* 0x00000000fffff984 */ /* 0x000fe20000000800 */
[----:B------:R-:W-:Y:S01]  /*7bf0*/  @!PT LDS RZ, [RZ] ;  /* 0x00000000fffff984 */ /* 0x000fe20000000800 */
[----:B------:R-:W-:Y:S01]  /*7c00*/  @!PT LDS RZ, [RZ] ;  /* 0x00000000fffff984 */ /* 0x000fe20000000800 */
[----:B------:R-:W-:Y:S01]  /*7c10*/  @!PT LDS RZ, [RZ] ;  /* 0x00000000fffff984 */ /* 0x000fe20000000800 */
[----:B------:R4:W-:Y:S06]  /*7c20*/  MEMBAR.ALL.CTA ;  /* 0x0000000000007992 */ /* 0x0009ec0000008000 */
[----:B----4-:R-:W4:Y:S01]  /*7c30*/  FENCE.VIEW.ASYNC.S ;  /* 0x00000000000073c6 */ /* 0x010f220000000000 */
[----:B-1----:R-:W-:Y:S01]  /*7c40*/  @P6 PRMT R0, R75, 0x654, R0 ;  /* 0x000006544b006816 */ /* 0x002fe20000000000 */
[----:B----4-:R-:W-:Y:S06]  /*7c50*/  BAR.SYNC.DEFER_BLOCKING 0x1, 0x80 ;  /* 0x0042000000007b1d */ /* 0x010fec0000010000 */
[----:B------:R-:W-:Y:S05]  /*7c60*/  @P0 BRA `(.L_x_114) ;  /* 0x0000000000300947 */ /* 0x000fea0003800000 */
[----:B------:R-:W1:Y:S01]  /*7c70*/  LDCU.64 UR6, c[0x0][0x348] ;  /* 0x00006900ff0677ac */ /* 0x000e620008000a00 */
[----:B------:R-:W-:Y:S02]  /*7c80*/  R2UR UR10, R65 ;  /* 0x00000000410a72ca */ /* 0x000fe400000e0000 */
[----:B------:R-:W-:Y:S01]  /*7c90*/  R2UR UR11, R64 ;  /* 0x00000000400b72ca */ /* 0x000fe200000e0000 */
[----:B------:R-:W-:Y:S01]  /*7ca0*/  UIADD3 UR9, UPT, UPT, UR41, 0x20, URZ ;  /* 0x0000002029097890 */ /* 0x000fe2000fffe0ff */
[----:B------:R-:W-:Y:S01]  /*7cb0*/  R2UR UR12, R62 ;  /* 0x000000003e0c72ca */ /* 0x000fe200000e0000 */
[----:B------:R-:W-:Y:S01]  /*7cc0*/  UIADD3 UR8, UPT, UPT, UR49, 0x1200, URZ ;  /* 0x0000120031087890 */ /* 0x000fe2000fffe0ff */
[----:B------:R-:W-:Y:S01]  /*7cd0*/  R2UR UR13, R63 ;  /* 0x000000003f0d72ca */ /* 0x000fe200000e0000 */
[----:B-1----:R-:W-:Y:S04]  /*7ce0*/  UIADD3 UR4, UP0, UPT, UR6, 0x780, URZ ;  /* 0x0000078006047890 */ /* 0x002fe8000ff1e0ff */
[----:B------:R-:W-:Y:S09]  /*7cf0*/  UIADD3.X UR5, UPT, UPT, URZ, UR7, URZ, UP0, !UPT ;  /* 0x00000007ff057290 */ /* 0x000ff200087fe4ff */
[----:B------:R1:W-:Y:S01]  /*7d00*/  UTMASTG.5D.IM2COL [UR8], [UR4] ;  /* 0x00000008040073b5 */ /* 0x0003e20008060000 */
[----:B------:R0:W-:Y:S01]  /*7d10*/  UTMACMDFLUSH ;  /* 0x00000000000079b7 */ /* 0x0001e20000000000 */
[----:B-1----:R-:W-:Y:S04]  /*7d20*/  DEPBAR.LE SB0, 0x1 ;  /* 0x000080400000791a */ /* 0x002fe80000000000 */
.L_x_114:
[----:B------:R-:W-:Y:S05]  /*7d30*/  BSYNC.RECONVERGENT B0 ;  /* 0x0000000000007941 */ /* 0x000fea0003800200 */
.L_x_113:
[----:B------:R-:W-:Y:S01]  /*7d40*/  BAR.SYNC.DEFER_BLOCKING 0x1, 0x80 ;  /* 0x0042000000007b1d */ /* 0x000fe20000010000 */
[----:B------:R-:W-:Y:S04]  /*7d50*/  UIADD3 UR4, UPT, UPT, UR50, 0x1, URZ ;  /* 0x0000000132047890 */ /* 0x000fe8000fffe0ff */
[----:B------:R-:W-:Y:S04]  /*7d60*/  UISETP.NE.AND UP0, UPT, UR4, 0x4, UPT ;  /* 0x000000040400788c */ /* 0x000fe8000bf05270 */
[----:B------:R-:W-:Y:S01]  /*7d70*/  USEL UR40, UR4, URZ, UP0 ;  /* 0x000000ff04287287 */ /* 0x000fe20008000000 */
[----:B------:R1:W-:Y:S01]  /*7d80*/  @P6 SYNCS.ARRIVE.TRANS64.RED.A1T0 RZ, [R0+URZ], RZ ;  /* 0x000000ff00ff69a7 */ /* 0x0003e200081004ff */
[----:B------:R-:W-:Y:S01]  /*7d90*/  BSSY B1, `(.L_x_115) ;  /* 0x0000014000017945 */ /* 0x000fe20003800000 */
[----:B------:R-:W4:Y:S02]  /*7da0*/  @P6 SYNCS.PHASECHK.TRANS64.TRYWAIT P0, [R2+URZ+0x110], R3 ;  /* 0x00011003020065a7 */ /* 0x000f2400080011ff */
[----:B----4-:R-:W-:Y:S01]  /*7db0*/  @P6 SEL R73, RZ, 0x1, !P0 ;  /* 0x00000001ff496807 */ /* 0x010fe20004000000 */
[----:B-1----:R-:W-:Y:S06]  /*7dc0*/  @!P6 BRA `(.L_x_116) ;  /* 0x000000000040e947 */ /* 0x002fec0003800000 */
[----:B------:R-:W-:Y:S01]  /*7dd0*/  ISETP.NE.AND P1, PT, R74, RZ, PT ;  /* 0x000000ff4a00720c */ /* 0x000fe20003f25270 */
[----:B------:R-:W-:Y:S01]  /*7de0*/  BSSY B0, `(.L_x_117) ;  /* 0x0000009000007945 */ /* 0x000fe20003800000 */
[----:B------:R-:W-:Y:S11]  /*7df0*/  ISETP.NE.AND P0, PT, R73, RZ, PT ;  /* 0x000000ff4900720c */ /* 0x000ff60003f05270 */
[----:B------:R-:W-:Y:S05]  /*7e00*/  @P1 IMAD R3, R71, 0x1000, R72 ;  /* 0x0000100047031824 */ /* 0x000fea00078e0248 */
[----:B------:R-:W-:Y:S05]  /*7e10*/  @P1 IADD3 R0, PT, PT, R3, UR49, RZ ;  /* 0x0000003103001c10 */ /* 0x000fea000fffe0ff */
[----:B------:R-:W-:Y:S01]  /*7e20*/  @P1 IMAD.IADD R0, R61, 0x1, R0 ;  /* 0x000000013d001824 */ /* 0x000fe200078e0200 */
[----:B------:R-:W-:Y:S06]  /*7e30*/  @P0 BRA `(.L_x_118) ;  /* 0x00000000000c0947 */ /* 0x000fec0003800000 */
[----:B------:R-:W-:Y:S04]  /*7e40*/  SHF.L.U32 R4, R48, 0x1f, RZ ;  /* 0x0000001f30047819 */ /* 0x000fe800000006ff */
[----:B------:R-:W1:Y:S02]  /*7e50*/  SYNCS.PHASECHK.TRANS64.TRYWAIT P0, [R2+URZ+0x110], R4 ;  /* 0x00011004020075a7 */ /* 0x000e6400080011ff */
[----:B-1----:R-:W-:Y:S05]  /*7e60*/  @!P0 BRA `(.L_x_119) ;  /* 0x0000002000788947 */ /* 0x002fea0003800000 */
.L_x_118:
[----:B------:R-:W-:Y:S05]  /*7e70*/  BSYNC B0 ;  /* 0x0000000000007941 */ /* 0x000fea0003800000 */
.L_x_117:
[----:B------:R-:W-:Y:S02]  /*7e80*/  ISETP.NE.AND P0, PT, R74, RZ, PT ;  /* 0x000000ff4a00720c */ /* 0x000fe40003f05270 */
[----:B------:R-:W-:Y:S11]  /*7e90*/  IADD3 R71, PT, PT, R71, 0x1, RZ ;  /* 0x0000000147477810 */ /* 0x000ff60007ffe0ff */
[----:B------:R-:W-:Y:S05]  /*7ea0*/  @P0 WARPSYNC.ALL ;  /* 0x0000000000000948 */ /* 0x000fea0003800000 */
[----:B------:R4:W1:Y:S04]  /*7eb0*/  @P0 LDSM.16.M88.4 R28, [R3+UR49+0x200] ;  /* 0x00020031031c083b */ /* 0x0008680008000200 */
[----:B------:R4:W1:Y:S02]  /*7ec0*/  @P0 LDSM.16.M88.4 R36, [R0+0x200] ;  /* 0x000200000024083b */ /* 0x0008640000000200 */
.L_x_116:
[----:B------:R-:W-:Y:S05]  /*7ed0*/  BSYNC B1 ;  /* 0x0000000000017941 */ /* 0x000fea0003800000 */
.L_x_115:
[----:B----4-:R-:W-:Y:S05]  /*7ee0*/  VIADD R0, R25, 0x40 ;  /* 0x0000004019007836 */ /* 0x010fea0000000000 */
[----:B------:R-:W-:Y:S04]  /*7ef0*/  SHF.R.U32.HI R0, RZ, 0x15, R0 ;  /* 0x00000015ff007819 */ /* 0x000fe80000011600 */
[----:B------:R-:W-:Y:S11]  /*7f00*/  LOP3.LUT P0, RZ, R0, 0x3, R52, 0x48, !PT ;  /* 0x0000000300ff7812 */ /* 0x000ff60007804834 */
[----:B------:R-:W-:Y:S02]  /*7f10*/  @!UPT UIADD3 URZ, UPT, UPT, URZ, URZ, URZ ;  /* 0x000000fffffff290 */ /* 0x000fe4000fffe0ff */
[----:B------:R-:W-:Y:S05]  /*7f20*/  @!P0 BRA `(.L_x_120) ;  /* 0x0000000000408947 */ /* 0x000fea0003800000 */
[----:B------:R-:W4:Y:S01]  /*7f30*/  LDCU.64 UR8, c[0x4][0x70] ;  /* 0x01000e00ff0877ac */ /* 0x000f220008000a00 */
[----:B------:R-:W-:Y:S01]  /*7f40*/  MOV R3, 0x0 ;  /* 0x0000000000037802 */ /* 0x000fe20000000f00 */
[----:B------:R-:W-:Y:S02]  /*7f50*/  HFMA2 R12, -RZ, RZ, 0, 5.9604644775390625e-08 ;  /* 0x00000001ff0c7431 */ /* 0x000fe400000001ff */
[----:B---3--:R-:W-:Y:S02]  /*7f60*/  IMAD.MOV.U32 R8, RZ, RZ, 0x192 ;  /* 0x00000192ff087424 */ /* 0x008fe400078e00ff */
[----:B------:R-:W-:Y:S01]  /*7f70*/  IMAD.MOV.U32 R13, RZ, RZ, RZ ;  /* 0x000000ffff0d7224 */ /* 0x000fe200078e00ff */
[----:B------:R-:W3:Y:S01]  /*7f80*/  LDCU.64 UR6, c[0x4][0x78] ;  /* 0x01000f00ff0677ac */ /* 0x000ee20008000a00 */
[----:B-1----:R-:W1:Y:S01]  /*7f90*/  LDC.64 R2, c[0x4][R3] ;  /* 0x0100000003027b82 */ /* 0x002e620000000a00 */
[----:B------:R-:W5:Y:S01]  /*7fa0*/  LDCU.64 UR4, c[0x4][0x10] ;  /* 0x01000200ff0477ac */ /* 0x000f620008000a00 */
[----:B----4-:R-:W-:Y:S01]  /*7fb0*/  MOV R5, UR9 ;  /* 0x0000000900057c02 */ /* 0x010fe20008000f00 */
[----:B------:R-:W-:Y:S01]  /*7fc0*/  IMAD.U32 R4, RZ, RZ, UR8 ;  /* 0x00000008ff047e24 */ /* 0x000fe2000f8e00ff */
[----:B---3--:R-:W-:Y:S01]  /*7fd0*/  MOV R7, UR7 ;  /* 0x0000000700077c02 */ /* 0x008fe20008000f00 */
[----:B------:R-:W-:Y:S01]  /*7fe0*/  IMAD.U32 R6, RZ, RZ, UR6 ;  /* 0x00000006ff067e24 */ /* 0x000fe2000f8e00ff */
[----:B-----5:R-:W-:Y:S01]  /*7ff0*/  MOV R11, UR5 ;  /* 0x00000005000b7c02 */ /* 0x020fe20008000f00 */
[----:B------:R-:W-:Y:S02]  /*8000*/  IMAD.U32 R10, RZ, RZ, UR4 ;  /* 0x00000004ff0a7e24 */ /* 0x000fe4000f8e00ff */
[----:B------:R-:W-:Y:S07]  /*8010*/  LEPC R20, `(.L_x_120) ;  /* 0x000000001014794e */ /* 0x000fee0000000000 */
[----:B-12---:R-:W-:Y:S05]  /*8020*/  CALL.ABS.NOINC R2 ;  /* 0x0000000002007343 */ /* 0x006fea0003c00000 */
.L_x_120:
[----:B------:R-:W-:Y:S01]  /*8030*/  ISETP.NE.AND P6, PT, R67, RZ, PT ;  /* 0x000000ff4300720c */ /* 0x000fe20003fc5270 */
[----:B------:R-:W-:Y:S05]  /*8040*/  WARPSYNC.ALL ;  /* 0x0000000000007948 */ /* 0x000fea0003800000 */
[----:B------:R-:W-:Y:S01]  /*8050*/  R2UR UR4, R25 ;  /* 0x00000000190472ca */ /* 0x000fe200000e0000 */
[--C-:B-1----:R-:W-:Y:S01]  /*8060*/  HADD2.F32 R3, -RZ, R28.reuse.H0_H0 ;  /* 0x2000001cff037230 */ /* 0x102fe20000004100 */
[----:B------:R-:W-:Y:S01]  /*8070*/  ISETP.NE.AND P0, PT, R50, RZ, PT ;  /* 0x000000ff3200720c */ /* 0x000fe20003f05270 */
[--C-:B------:R-:W-:Y:S01]  /*8080*/  HADD2.F32 R20, -RZ, R29.reuse.H0_H0 ;  /* 0x2000001dff147230 */ /* 0x100fe20000004100 */
[----:B------:R-:W-:Y:S01]  /*8090*/  BSSY.RECONVERGENT B0, `(.L_x_121) ;  /* 0x0000054000007945 */ /* 0x000fe20003800200 */
[----:B------:R-:W-:Y:S08]  /*80a0*/  HADD2.F32 R21, -RZ, R29.H1_H1 ;  /* 0x3000001dff157230 */ /* 0x000ff00000004100 */
[----:B---3--:R-:W1:Y:S02]  /*80b0*/  LDTM.16dp256bit.x4 R4, tmem[UR4+0x40] ;  /* 0x00004004000479ee */ /* 0x008e640008120000 */
[C---:B-1----:R-:W-:Y:S01]  /*80c0*/  FMUL R0, R24.reuse, R4 ;  /* 0x0000000418007220 */ /* 0x042fe20000400000 */
[----:B------:R-:W-:Y:S02]  /*80d0*/  HADD2.F32 R4, -RZ, R28.H1_H1 ;  /* 0x3000001cff047230 */ /* 0x000fe40000004100 */
[C---:B------:R-:W-:Y:S01]  /*80e0*/  FMUL R2, R24.reuse, R5 ;  /* 0x0000000518027220 */ /* 0x040fe20000400000 */
[C---:B------:R-:W-:Y:S01]  /*80f0*/  FMUL R7, R24.reuse, R7 ;  /* 0x0000000718077220 */ /* 0x040fe20000400000 */
[C---:B------:R-:W-:Y:S01]  /*8100*/  FFMA R0, R27.reuse, R3, R0 ;  /* 0x000000031b007223 */ /* 0x040fe20000000000 */
[C---:B------:R-:W-:Y:S01]  /*8110*/  FMUL R3, R24.reuse, R6 ;  /* 0x0000000618037220 */ /* 0x040fe20000400000 */
[C---:B------:R-:W-:Y:S01]  /*8120*/  FFMA R2, R27.reuse, R4, R2 ;  /* 0x000000041b027223 */ /* 0x040fe20000000002 */
[C---:B------:R-:W-:Y:S01]  /*8130*/  FMUL R4, R24.reuse, R8 ;  /* 0x0000000818047220 */ /* 0x040fe20000400000 */
[C---:B------:R-:W-:Y:S01]  /*8140*/  FMUL R8, R24.reuse, R12 ;  /* 0x0000000c18087220 */ /* 0x040fe20000400000 */
[----:B------:R-:W-:Y:S01]  /*8150*/  FMUL R12, R24, R16 ;  /* 0x00000010180c7220 */ /* 0x000fe20000400000 */
[C---:B------:R-:W-:Y:S01]  /*8160*/  FFMA R3, R27.reuse, R20, R3 ;  /* 0x000000141b037223 */ /* 0x040fe20000000003 */
[----:B------:R-:W-:Y:S01]  /*8170*/  F2FP.F16.F32.PACK_AB R32, R2, R0 ;  /* 0x000000000220723e */ /* 0x000fe200000000ff */
[--C-:B------:R-:W-:Y:S02]  /*8180*/  HADD2.F32 R16, -RZ, R30.reuse.H0_H0 ;  /* 0x2000001eff107230 */ /* 0x100fe40000004100 */
[C---:B------:R-:W-:Y:S01]  /*8190*/  FMUL R5, R24.reuse, R9 ;  /* 0x0000000918057220 */ /* 0x040fe20000400000 */
[----:B------:R-:W-:Y:S02]  /*81a0*/  HADD2.F32 R0, -RZ, R30.H1_H1 ;  /* 0x3000001eff007230 */ /* 0x000fe40000004100 */
[C---:B------:R-:W-:Y:S01]  /*81b0*/  FFMA R7, R27.reuse, R21, R7 ;  /* 0x000000151b077223 */ /* 0x040fe20000000007 */
[--C-:B------:R-:W-:Y:S02]  /*81c0*/  HADD2.F32 R2, -RZ, R31.reuse.H0_H0 ;  /* 0x2000001fff027230 */ /* 0x100fe40000004100 */
[C---:B------:R-:W-:Y:S01]  /*81d0*/  FMUL R6, R24.reuse, R10 ;  /* 0x0000000a18067220 */ /* 0x040fe20000400000 */
[C---:B------:R-:W-:Y:S01]  /*81e0*/  FFMA R4, R27.reuse, R16, R4 ;  /* 0x000000101b047223 */ /* 0x040fe20000000004 */
[----:B------:R-:W-:Y:S01]  /*81f0*/  FFMA R5, R27, R0, R5 ;  /* 0x000000001b057223 */ /* 0x000fe20000000005 */
[----:B------:R-:W-:Y:S01]  /*8200*/  F2FP.F16.F32.PACK_AB R33, R7, R3 ;  /* 0x000000030721723e */ /* 0x000fe200000000ff */
[----:B------:R-:W-:Y:S02]  /*8210*/  HADD2.F32 R16, -RZ, R31.H1_H1 ;  /* 0x3000001fff107230 */ /* 0x000fe40000004100 */
        /* <DEDUP_REMOVED lines=9> */
[C---:B------:R-:W-:Y:S01]  /*82b0*/  FFMA R8, R27.reuse, R0, R8 ;  /* 0x000000001b087223 */ /* 0x040fe20000000008 */
[C---:B------:R-:W-:Y:S01]  /*82c0*/  FFMA R9, R27.reuse, R2, R9 ;  /* 0x000000021b097223 */ /* 0x040fe20000000009 */
[----:B------:R-:W-:Y:S02]  /*82d0*/  HADD2.F32 R0, -RZ, R37.H1_H1 ;  /* 0x30000025ff007230 */ /* 0x000fe40000004100 */
[----:B------:R-:W-:Y:S01]  /*82e0*/  FFMA R10, R27, R3, R10 ;  /* 0x000000031b0a7223 */ /* 0x000fe2000000000a */
[----:B------:R-:W-:Y:S01]  /*82f0*/  F2FP.F16.F32.PACK_AB R35, R11, R6 ;  /* 0x000000060b23723e */ /* 0x000fe200000000ff */
[C---:B------:R-:W-:Y:S01]  /*8300*/  FMUL R15, R24.reuse, R15 ;  /* 0x0000000f180f7220 */ /* 0x040fe20000400000 */
[--C-:B------:R-:W-:Y:S02]  /*8310*/  HADD2.F32 R2, -RZ, R38.reuse.H0_H0 ;  /* 0x20000026ff027230 */ /* 0x100fe40000004100 */
[C---:B------:R-:W-:Y:S01]  /*8320*/  FMUL R13, R24.reuse, R17 ;  /* 0x00000011180d7220 */ /* 0x040fe20000400000 */
[----:B------:R-:W-:Y:S01]  /*8330*/  HADD2.F32 R3, -RZ, R38.H1_H1 ;  /* 0x30000026ff037230 */ /* 0x000fe20000004100 */
[----:B------:R1:W-:Y:S01]  /*8340*/  STSM.16.M88.4 [R69+0x2200], R32 ;  /* 0x0022002045007844 */ /* 0x0003e20000000200 */
[----:B------:R-:W-:Y:S01]  /*8350*/  F2FP.F16.F32.PACK_AB R8, R9, R8 ;  /* 0x000000080908723e */ /* 0x000fe200000000ff */
[--C-:B------:R-:W-:Y:S02]  /*8360*/  HADD2.F32 R4, -RZ, R39.reuse.H0_H0 ;  /* 0x20000027ff047230 */ /* 0x100fe40000004100 */
[C---:B------:R-:W-:Y:S01]  /*8370*/  FMUL R14, R24.reuse, R18 ;  /* 0x00000012180e7220 */ /* 0x040fe20000400000 */
[----:B------:R-:W-:Y:S02]  /*8380*/  HADD2.F32 R5, -RZ, R39.H1_H1 ;  /* 0x30000027ff057230 */ /* 0x000fe40000004100 */
[C---:B------:R-:W-:Y:S01]  /*8390*/  FFMA R15, R27.reuse, R0, R15 ;  /* 0x000000001b0f7223 */ /* 0x040fe2000000000f */
[----:B------:R-:W-:Y:S01]  /*83a0*/  MOV R0, UR40 ;  /* 0x0000002800007c02 */ /* 0x000fe20008000f00 */
        /* <DEDUP_REMOVED lines=18> */
[----:B---3--:R-:W3:Y:S01]  /*84d0*/  FENCE.VIEW.ASYNC.S ;  /* 0x00000000000073c6 */ /* 0x008ee20000000000 */
[----:B------:R-:W-:Y:S01]  /*84e0*/  @P6 PRMT R0, R75, 0x654, R0 ;  /* 0x000006544b006816 */ /* 0x000fe20000000000 */
[----:B---3--:R-:W-:Y:S06]  /*84f0*/  BAR.SYNC.DEFER_BLOCKING 0x1, 0x80 ;  /* 0x0042000000007b1d */ /* 0x008fec0000010000 */
[----:B------:R-:W-:Y:S05]  /*8500*/  @P0 BRA `(.L_x_122) ;  /* 0x0000000000300947 */ /* 0x000fea0003800000 */
[----:B------:R-:W3:Y:S01]  /*8510*/  LDCU.64 UR6, c[0x0][0x348] ;  /* 0x00006900ff0677ac */ /* 0x000ee20008000a00 */
[----:B------:R-:W-:Y:S02]  /*8520*/  R2UR UR10, R65 ;  /* 0x00000000410a72ca */ /* 0x000fe400000e0000 */
[----:B------:R-:W-:Y:S01]  /*8530*/  R2UR UR11, R64 ;  /* 0x00000000400b72ca */ /* 0x000fe200000e0000 */
[----:B------:R-:W-:Y:S01]  /*8540*/  UIADD3 UR9, UPT, UPT, UR41, 0x40, URZ ;  /* 0x0000004029097890 */ /* 0x000fe2000fffe0ff */
[----:B------:R-:W-:Y:S01]  /*8550*/  R2UR UR12, R62 ;  /* 0x000000003e0c72ca */ /* 0x000fe200000e0000 */
[----:B------:R-:W-:Y:S01]  /*8560*/  UIADD3 UR8, UPT, UPT, UR49, 0x2200, URZ ;  /* 0x0000220031087890 */ /* 0x000fe2000fffe0ff */
[----:B------:R-:W-:Y:S01]  /*8570*/  R2UR UR13, R63 ;  /* 0x000000003f0d72ca */ /* 0x000fe200000e0000 */
[----:B---3--:R-:W-:Y:S04]  /*8580*/  UIADD3 UR4, UP0, UPT, UR6, 0x780, URZ ;  /* 0x0000078006047890 */ /* 0x008fe8000ff1e0ff */
[----:B------:R-:W-:Y:S09]  /*8590*/  UIADD3.X UR5, UPT, UPT, URZ, UR7, URZ, UP0, !UPT ;  /* 0x00000007ff057290 */ /* 0x000ff200087fe4ff */
[----:B------:R3:W-:Y:S01]  /*85a0*/  UTMASTG.5D.IM2COL [UR8], [UR4] ;  /* 0x00000008040073b5 */ /* 0x0007e20008060000 */
[----:B------:R0:W-:Y:S01]  /*85b0*/  UTMACMDFLUSH ;  /* 0x00000000000079b7 */ /* 0x0001e20000000000 */
[----:B---3--:R-:W-:Y:S04]  /*85c0*/  DEPBAR.LE SB0, 0x1 ;  /* 0x000080400000791a */ /* 0x008fe80000000000 */
.L_x_122:
[----:B------:R-:W-:Y:S05]  /*85d0*/  BSYNC.RECONVERGENT B0 ;  /* 0x0000000000007941 */ /* 0x000fea0003800200 */
.L_x_121:
        /* <DEDUP_REMOVED lines=8> */
[----:B---3--:R-:W-:Y:S06]  /*8660*/  @!P6 BRA `(.L_x_124) ;  /* 0x000000000040e947 */ /* 0x008fec0003800000 */
        /* <DEDUP_REMOVED lines=8> */
[----:B------:R-:W3:Y:S02]  /*86f0*/  SYNCS.PHASECHK.TRANS64.TRYWAIT P0, [R3+URZ+0x110], R0 ;  /* 0x00011000030075a7 */ /* 0x000ee400080011ff */
[----:B---3--:R-:W-:Y:S05]  /*8700*/  @!P0 BRA `(.L_x_127) ;  /* 0x0000001800648947 */ /* 0x008fea0003800000 */
.L_x_126:
[----:B------:R-:W-:Y:S05]  /*8710*/  BSYNC B0 ;  /* 0x0000000000007941 */ /* 0x000fea0003800000 */
.L_x_125:
[----:B------:R-:W-:Y:S11]  /*8720*/  ISETP.NE.AND P0, PT, R74, RZ, PT ;  /* 0x000000ff4a00720c */ /* 0x000ff60003f05270 */
[----:B------:R-:W-:Y:S02]  /*8730*/  @!UPT UIADD3 URZ, UPT, UPT, URZ, URZ, URZ ;  /* 0x000000fffffff290 */ /* 0x000fe4000fffe0ff */
[----:B------:R-:W-:Y:S05]  /*8740*/  @P0 WARPSYNC.ALL ;  /* 0x0000000000000948 */ /* 0x000fea0003800000 */
[----:B------:R4:W1:Y:S04]  /*8750*/  @P0 LDSM.16.M88.4 R28, [R71+UR49+0x200] ;  /* 0x00020031471c083b */ /* 0x0008680008000200 */
[----:B------:R4:W1:Y:S02]  /*8760*/  @P0 LDSM.16.M88.4 R36, [R2+0x200] ;  /* 0x000200000224083b */ /* 0x0008640000000200 */
.L_x_124:
[----:B------:R-:W-:Y:S05]  /*8770*/  BSYNC B1 ;  /* 0x0000000000017941 */ /* 0x000fea0003800000 */
.L_x_123:
[----:B---3--:R-:W-:Y:S05]  /*8780*/  VIADD R0, R25, 0x60 ;  /* 0x0000006019007836 */ /* 0x008fea0000000000 */
[----:B------:R-:W-:Y:S04]  /*8790*/  SHF.R.U32.HI R0, RZ, 0x15, R0 ;  /* 0x00000015ff007819 */ /* 0x000fe80000011600 */
[----:B------:R-:W-:Y:S11]  /*87a0*/  LOP3.LUT P0, RZ, R0, 0x3, R52, 0x48, !PT ;  /* 0x0000000300ff7812 */ /* 0x000ff60007804834 */
[----:B------:R-:W-:Y:S02]  /*87b0*/  @!UPT UIADD3 URZ, UPT, UPT, URZ, URZ, URZ ;  /* 0x000000fffffff290 */ /* 0x000fe4000fffe0ff */
[----:B------:R-:W-:Y:S05]  /*87c0*/  @!P0 BRA `(.L_x_128) ;  /* 0x0000000000408947 */ /* 0x000fea0003800000 */
[----:B------:R-:W3:Y:S01]  /*87d0*/  LDCU.64 UR8, c[0x4][0x70] ;  /* 0x01000e00ff0877ac */ /* 0x000ee20008000a00 */
[----:B------:R-:W-:Y:S01]  /*87e0*/  MOV R3, 0x0 ;  /* 0x0000000000037802 */ /* 0x000fe20000000f00 */
[----:B------:R-:W-:Y:S02]  /*87f0*/  HFMA2 R12, -RZ, RZ, 0, 5.9604644775390625e-08 ;  /* 0x00000001ff0c7431 */ /* 0x000fe400000001ff */
[----:B-1----:R-:W-:Y:S02]  /*8800*/  IMAD.MOV.U32 R8, RZ, RZ, 0x192 ;  /* 0x00000192ff087424 */ /* 0x002fe400078e00ff */
[----:B------:R-:W-:Y:S01]  /*8810*/  IMAD.MOV.U32 R13, RZ, RZ, RZ ;  /* 0x000000ffff0d7224 */ /* 0x000fe200078e00ff */
[----:B------:R-:W1:Y:S01]  /*8820*/  LDCU.64 UR6, c[0x4][0x78] ;  /* 0x01000f00ff0677ac */ /* 0x000e620008000a00 */
[----:B----4-:R-:W4:Y:S01]  /*8830*/  LDC.64 R2, c[0x4][R3] ;  /* 0x0100000003027b82 */ /* 0x010f220000000a00 */
        /* <DEDUP_REMOVED lines=9> */
.L_x_128:
[----:B------:R-:W-:Y:S01]  /*88d0*/  ISETP.NE.AND P0, PT, R50, RZ, PT ;  /* 0x000000ff3200720c */ /* 0x000fe20003f05270 */
[----:B------:R-:W-:Y:S05]  /*88e0*/  WARPSYNC.ALL ;  /* 0x0000000000007948 */ /* 0x000fea0003800000 */
[----:B------:R-:W-:Y:S01]  /*88f0*/  R2UR UR4, R25 ;  /* 0x00000000190472ca */ /* 0x000fe200000e0000 */
[----:B------:R-:W3:Y:S01]  /*8900*/  S2UR UR5, SR_CgaCtaId ;  /* 0x00000000000579c3 */ /* 0x000ee20000008800 */
[--C-:B-1----:R-:W-:Y:S01]  /*8910*/  HADD2.F32 R0, -RZ, R28.reuse.H0_H0 ;  /* 0x2000001cff007230 */ /* 0x102fe20000004100 */
[----:B------:R-:W-:Y:S01]  /*8920*/  BSSY.RECONVERGENT B0, `(.L_x_129) ;  /* 0x0000054000007945 */ /* 0x000fe20003800200 */
[----:B----4-:R-:W-:Y:S02]  /*8930*/  HADD2.F32 R2, -RZ, R28.H1_H1 ;  /* 0x3000001cff027230 */ /* 0x010fe40000004100 */
[--C-:B------:R-:W-:Y:S02]  /*8940*/  HADD2.F32 R3, -RZ, R29.reuse.H0_H0 ;  /* 0x2000001dff037230 */ /* 0x100fe40000004100 */
[----:B------:R-:W-:Y:S02]  /*8950*/  HADD2.F32 R20, -RZ, R29.H1_H1 ;  /* 0x3000001dff147230 */ /* 0x000fe40000004100 */
[--C-:B------:R-:W-:Y:S02]  /*8960*/  HADD2.F32 R21, -RZ, R30.reuse.H0_H0 ;  /* 0x2000001eff157230 */ /* 0x100fe40000004100 */
[----:B------:R-:W-:Y:S01]  /*8970*/  HADD2.F32 R25, -RZ, R30.H1_H1 ;  /* 0x3000001eff197230 */ /* 0x000fe20000004100 */
[----:B------:R-:W1:Y:S01]  /*8980*/  LDTM.16dp256bit.x4 R4, tmem[UR4+0x60] ;  /* 0x00006004000479ee */ /* 0x000e620008120000 */
[----:B------:R-:W-:Y:S01]  /*8990*/  R2UR UR4, R70 ;  /* 0x00000000460472ca */ /* 0x000fe200000e0000 */
[----:B------:R-:W-:Y:S01]  /*89a0*/  NOP ;  /* 0x0000000000007918 */ /* 0x000fe20000000000 */
[--C-:B------:R-:W-:Y:S02]  /*89b0*/  HADD2.F32 R26, -RZ, R31.reuse.H0_H0 ;  /* 0x2000001fff1a7230 */ /* 0x100fe40000004100 */
[----:B------:R-:W-:Y:S02]  /*89c0*/  HADD2.F32 R28, -RZ, R31.H1_H1 ;  /* 0x3000001fff1c7230 */ /* 0x000fe40000004100 */
[--C-:B------:R-:W-:Y:S02]  /*89d0*/  HADD2.F32 R29, -RZ, R36.reuse.H0_H0 ;  /* 0x20000024ff1d7230 */ /* 0x100fe40000004100 */
[----:B------:R-:W-:Y:S02]  /*89e0*/  HADD2.F32 R30, -RZ, R36.H1_H1 ;  /* 0x30000024ff1e7230 */ /* 0x000fe40000004100 */
[--C-:B------:R-:W-:Y:S02]  /*89f0*/  HADD2.F32 R31, -RZ, R37.reuse.H0_H0 ;  /* 0x20000025ff1f7230 */ /* 0x100fe40000004100 */
[----:B------:R-:W-:Y:S01]  /*8a00*/  HADD2.F32 R32, -RZ, R37.H1_H1 ;  /* 0x30000025ff207230 */ /* 0x000fe20000004100 */
[----:B------:R-:W-:Y:S01]  /*8a10*/  UIADD3 UR4, UPT, UPT, UR4, 0x180, URZ ;  /* 0x0000018004047890 */ /* 0x000fe2000fffe0ff */
[--C-:B------:R-:W-:Y:S02]  /*8a20*/  HADD2.F32 R33, -RZ, R38.reuse.H0_H0 ;  /* 0x20000026ff217230 */ /* 0x100fe40000004100 */
[----:B------:R-:W-:Y:S02]  /*8a30*/  HADD2.F32 R34, -RZ, R38.H1_H1 ;  /* 0x30000026ff227230 */ /* 0x000fe40000004100 */
[--C-:B------:R-:W-:Y:S02]  /*8a40*/  HADD2.F32 R35, -RZ, R39.reuse.H0_H0 ;  /* 0x20000027ff237230 */ /* 0x100fe40000004100 */
[----:B------:R-:W-:Y:S02]  /*8a50*/  HADD2.F32 R36, -RZ, R39.H1_H1 ;  /* 0x30000027ff247230 */ /* 0x000fe40000004100 */
[C---:B-1----:R-:W-:Y:S01]  /*8a60*/  FMUL R4, R24.reuse, R4 ;  /* 0x0000000418047220 */ /* 0x042fe20000400000 */
[----:B---3--:R-:W-:Y:S01]  /*8a70*/  UPRMT UR4, UR5, 0x654, UR4 ;  /* 0x0000065405047896 */ /* 0x008fe20008000004 */
[C---:B------:R-:W-:Y:S01]  /*8a80*/  FMUL R5, R24.reuse, R5 ;  /* 0x0000000518057220 */ /* 0x040fe20000400000 */
[C---:B------:R-:W-:Y:S01]  /*8a90*/  FMUL R6, R24.reuse, R6 ;  /* 0x0000000618067220 */ /* 0x040fe20000400000 */
[C---:B------:R-:W-:Y:S01]  /*8aa0*/  FFMA R4, R27.reuse, R0, R4 ;  /* 0x000000001b047223 */ /* 0x040fe20000000004 */
[C---:B------:R-:W-:Y:S01]  /*8ab0*/  FMUL R7, R24.reuse, R7 ;  /* 0x0000000718077220 */ /* 0x040fe20000400000 */
[C---:B------:R-:W-:Y:S01]  /*8ac0*/  FFMA R5, R27.reuse, R2, R5 ;  /* 0x000000021b057223 */ /* 0x040fe20000000005 */
[C---:B------:R-:W-:Y:S01]  /*8ad0*/  FFMA R6, R27.reuse, R3, R6 ;  /* 0x000000031b067223 */ /* 0x040fe20000000006 */
[C---:B------:R-:W-:Y:S01]  /*8ae0*/  FMUL R8, R24.reuse, R8 ;  /* 0x0000000818087220 */ /* 0x040fe20000400000 */
[----:B------:R-:W-:Y:S01]  /*8af0*/  FFMA R7, R27, R20, R7 ;  /* 0x000000141b077223 */ /* 0x000fe20000000007 */
[----:B------:R-:W-:Y:S01]  /*8b00*/  SYNCS.ARRIVE.TRANS64.RED.A1T0 RZ, [UR4], RZ ;  /* 0x000000ffffff79a7 */ /* 0x000fe20008100404 */
[----:B------:R-:W-:Y:S01]  /*8b10*/  F2FP.F16.F32.PACK_AB R4, R5, R4 ;  /* 0x000000040504723e */ /* 0x000fe200000000ff */
[----:B------:R-:W-:Y:S01]  /*8b20*/  FFMA R8, R27, R21, R8 ;  /* 0x000000151b087223 */ /* 0x000fe20000000008 */
[C---:B------:R-:W-:Y:S01]  /*8b30*/  FMUL R9, R24.reuse, R9 ;  /* 0x0000000918097220 */ /* 0x040fe20000400000 */
[----:B------:R-:W-:Y:S01]  /*8b40*/  F2FP.F16.F32.PACK_AB R5, R7, R6 ;  /* 0x000000060705723e */ /* 0x000fe200000000ff */
[C---:B------:R-:W-:Y:S01]  /*8b50*/  FMUL R0, R24.reuse, R10 ;  /* 0x0000000a18007220 */ /* 0x040fe20000400000 */
[C---:B------:R-:W-:Y:S01]  /*8b60*/  FMUL R2, R24.reuse, R11 ;  /* 0x0000000b18027220 */ /* 0x040fe20000400000 */
[C---:B------:R-:W-:Y:S01]  /*8b70*/  FMUL R3, R24.reuse, R12 ;  /* 0x0000000c18037220 */ /* 0x040fe20000400000 */
[C---:B------:R-:W-:Y:S01]  /*8b80*/  FFMA R9, R27.reuse, R25, R9 ;  /* 0x000000191b097223 */ /* 0x040fe20000000009 */
[C---:B------:R-:W-:Y:S01]  /*8b90*/  FMUL R10, R24.reuse, R13 ;  /* 0x0000000d180a7220 */ /* 0x040fe20000400000 */
[C---:B------:R-:W-:Y:S01]  /*8ba0*/  FFMA R0, R27.reuse, R26, R0 ;  /* 0x0000001a1b007223 */ /* 0x040fe20000000000 */
[C---:B------:R-:W-:Y:S01]  /*8bb0*/  FMUL R11, R24.reuse, R14 ;  /* 0x0000000e180b7220 */ /* 0x040fe20000400000 */
[C---:B------:R-:W-:Y:S01]  /*8bc0*/  FFMA R2, R27.reuse, R28, R2 ;  /* 0x0000001c1b027223 */ /* 0x040fe20000000002 */
[C---:B------:R-:W-:Y:S01]  /*8bd0*/  FMUL R15, R24.reuse, R15 ;  /* 0x0000000f180f7220 */ /* 0x040fe20000400000 */
[C---:B------:R-:W-:Y:S01]  /*8be0*/  FMUL R12, R24.reuse, R16 ;  /* 0x00000010180c7220 */ /* 0x040fe20000400000 */
[C---:B------:R-:W-:Y:S01]  /*8bf0*/  FFMA R3, R27.reuse, R29, R3 ;  /* 0x0000001d1b037223 */ /* 0x040fe20000000003 */
[C---:B------:R-:W-:Y:S01]  /*8c00*/  FMUL R13, R24.reuse, R17 ;  /* 0x00000011180d7220 */ /* 0x040fe20000400000 */
[C---:B------:R-:W-:Y:S01]  /*8c10*/  FFMA R10, R27.reuse, R30, R10 ;  /* 0x0000001e1b0a7223 */ /* 0x040fe2000000000a */
[C---:B------:R-:W-:Y:S01]  /*8c20*/  FMUL R14, R24.reuse, R18 ;  /* 0x00000012180e7220 */ /* 0x040fe20000400000 */
[C---:B------:R-:W-:Y:S01]  /*8c30*/  FFMA R11, R27.reuse, R31, R11 ;  /* 0x0000001f1b0b7223 */ /* 0x040fe2000000000b */
[C---:B------:R-:W-:Y:S01]  /*8c40*/  FFMA R15, R27.reuse, R32, R15 ;  /* 0x000000201b0f7223 */ /* 0x040fe2000000000f */
        /* <DEDUP_REMOVED lines=33> */
.L_x_130:
[----:B------:R-:W-:Y:S05]  /*8e60*/  BSYNC.RECONVERGENT B0 ;  /* 0x0000000000007941 */ /* 0x000fea0003800200 */
.L_x_129:
[----:B------:R-:W-:Y:S01]  /*8e70*/  BAR.SYNC.DEFER_BLOCKING 0x1, 0x80 ;  /* 0x0042000000007b1d */ /* 0x000fe20000010000 */
[----:B------:R-:W-:Y:S01]  /*8e80*/  UISETP.NE.AND UP0, UPT, UR53, -0x4, UPT ;  /* 0xfffffffc3500788c */ /* 0x000fe2000bf05270 */
[----:B------:R-:W-:Y:S08]  /*8e90*/  IADD3 R22, PT, PT, R22, 0x1, RZ ;  /* 0x0000000116167810 */ /* 0x000ff00007ffe0ff */
[----:B------:R-:W-:Y:S05]  /*8ea0*/  BRA.U !UP0, `(.L_x_131) ;  /* 0x0000000108247547 */ /* 0x000fea000b800000 */
[----:B------:R-:W-:Y:S01]  /*8eb0*/  ISETP.NE.AND P0, PT, R67, RZ, PT ;  /* 0x000000ff4300720c */ /* 0x000fe20003f05270 */
[----:B------:R-:W-:Y:S01]  /*8ec0*/  IMAD.U32 R0, RZ, RZ, UR50 ;  /* 0x00000032ff007e24 */ /* 0x000fe2000f8e00ff */
[----:B------:R-:W-:Y:S04]  /*8ed0*/  UIADD3 UR4, UPT, UPT, UR50, 0x1, URZ ;  /* 0x0000000132047890 */ /* 0x000fe8000fffe0ff */
[----:B------:R-:W-:Y:S04]  /*8ee0*/  UISETP.NE.AND UP0, UPT, UR4, 0x4, UPT ;  /* 0x000000040400788c */ /* 0x000fe8000bf05270 */
[----:B------:R-:W-:Y:S03]  /*8ef0*/  USEL UR50, UR4, URZ, UP0 ;  /* 0x000000ff04327287 */ /* 0x000fe60008000000 */
[----:B------:R-:W-:Y:S05]  /*8f00*/  @P0 LEA R0, R0, UR49, 0x3 ;  /* 0x0000003100000c11 */ /* 0x000fea000f8e18ff */
[----:B------:R-:W-:Y:S05]  /*8f10*/  @P0 VIADD R0, R0, 0x130 ;  /* 0x0000013000000836 */ /* 0x000fea0000000000 */
[----:B------:R-:W-:Y:S04]  /*8f20*/  @P0 PRMT R0, R75, 0x654, R0 ;  /* 0x000006544b000816 */ /* 0x000fe80000000000 */
[----:B------:R3:W-:Y:S03]  /*8f30*/  @P0 SYNCS.ARRIVE.TRANS64.RED.A1T0 RZ, [R0+URZ], RZ ;  /* 0x000000ff00ff09a7 */ /* 0x0007e600081004ff */
.L_x_131:
[----:B------:R-:W-:Y:S01]  /*8f40*/  R2UR UR5, R44 ;  /* 0x000000002c0572ca */ /* 0x000fe200000e0000 */
[----:B------:R-:W-:Y:S01]  /*8f50*/  UISETP.NE.AND UP0, UPT, UR62, URZ, UPT ;  /* 0x000000ff3e00728c */ /* 0x000fe2000bf05270 */
[----:B------:R-:W-:Y:S01]  /*8f60*/  R2UR UR4, R45 ;  /* 0x000000002d0472ca */ /* 0x000fe200000e0000 */
[----:B------:R-:W-:Y:S01]  /*8f70*/  UIADD3 UR53, UPT, UPT, UR53, 0x4, URZ ;  /* 0x0000000435357890 */ /* 0x000fe2000fffe0ff */
[----:B------:R-:W-:Y:S01]  /*8f80*/  ISETP.NE.AND P0, PT, R22, 0x2, PT ;  /* 0x000000021600780c */ /* 0x000fe20003f05270 */
[----:B------:R-:W-:Y:S01]  /*8f90*/  UMOV UR52, UR63 ;  /* 0x0000003f00347c82 */ /* 0x000fe20008000000 */
[----:B------:R-:W-:Y:S02]  /*8fa0*/  LOP3.LUT R46, R46, 0x1, RZ, 0x3c, !PT ;  /* 0x000000012e2e7812 */ /* 0x000fe400078e3cff */
[----:B---3--:R-:W-:Y:S02]  /*8fb0*/  SEL R0, RZ, 0x1, P0 ;  /* 0x00000001ff007807 */ /* 0x008fe40000000000 */
[----:B------:R-:W-:Y:S02]  /*8fc0*/  SEL R22, R22, RZ, P0 ;  /* 0x000000ff16167207 */ /* 0x000fe40000000000 */
[----:B------:R-:W-:Y:S01]  /*8fd0*/  LOP3.LUT R47, R47, R0, RZ, 0x3c, !PT ;  /* 0x000000002f2f7212 */ /* 0x000fe200078e3cff */
[----:B------:R-:W-:Y:S02]  /*8fe0*/  UIADD3 UR24, UPT, UPT, UR36, UR5, URZ ;  /* 0x0000000524187290 */ /* 0x000fe4000fffe0ff */
[----:B------:R-:W-:Y:S01]  /*8ff0*/  UIADD3 UR51, UPT, UPT, UR37, UR4, URZ ;  /* 0x0000000425337290 */ /* 0x000fe2000fffe0ff */
[----:B------:R-:W-:Y:S11]  /*9000*/  BRA.U UP0, `(.L_x_132) ;  /* 0xffffffcd00307547 */ /* 0x000ff6000b83ffff */
[----:B------:R-:W-:-:S13]  /*9010*/  R2UR UR4, R59 ;  /* 0x000000003b0472ca */ /* 0x000fda00000e0000 */
[----:B------:R-:W-:-:S09]  /*9020*/  UISETP.NE.AND UP0, UPT, UR4, URZ, UPT ;  /* 0x000000ff0400728c */ /* 0x000fd2000bf05270 */
[----:B------:R-:W-:Y:S05]  /*9030*/  BRA.U !UP0, `(.L_x_133) ;  /* 0x0000000108487547 */ /* 0x000fea000b800000 */
[----:B------:R-:W3:Y:S02]  /*9040*/  LDCU.64 UR4, c[0x0][0x990] ;  /* 0x00013200ff0477ac */ /* 0x000ee40008000a00 */
[----:B---3--:R-:W-:-:S04]  /*9050*/  UISETP.NE.U32.AND UP0, UPT, UR4, URZ, UPT ;  /* 0x000000ff0400728c */ /* 0x008fc8000bf05070 */
[----:B------:R-:W-:-:S09]  /*9060*/  UISETP.NE.AND.EX UP0, UPT, UR5, URZ, UPT, UP0 ;  /* 0x000000ff0500728c */ /* 0x000fd2000bf05300 */
[----:B------:R-:W-:Y:S05]  /*9070*/  BRA.U UP0, `(.L_x_134) ;  /* 0x00000001000c7547 */ /* 0x000fea000b800000 */
[----:B------:R-:W-:-:S13]  /*9080*/  FSETP.NEU.AND P0, PT, R27, RZ, PT ;  /* 0x000000ff1b00720b */ /* 0x000fda0003f0d000 */
[----:B------:R-:W-:Y:S05]  /*9090*/  @!P0 EXIT ;  /* 0x000000000000894d */ /* 0x000fea0003800000 */
[----:B------:R-:W-:Y:S05]  /*90a0*/  BRA `(.L_x_133) ;  /* 0x00000000002c7947 */ /* 0x000fea0003800000 */
.L_x_134:
[----:B------:R-:W-:Y:S01]  /*90b0*/  ISETP.NE.AND P0, PT, R66, RZ, PT ;  /* 0x000000ff4200720c */ /* 0x000fe20003f05270 */
[----:B------:R-:W-:-:S12]  /*90c0*/  BSSY.RECONVERGENT B0, `(.L_x_133) ;  /* 0x0000009000007945 */ /* 0x000fd80003800200 */
[----:B------:R-:W-:Y:S05]  /*90d0*/  @P0 BRA `(.L_x_135) ;  /* 0x0000000000140947 */ /* 0x000fea0003800000 */
[----:B------:R-:W3:Y:S02]  /*90e0*/  LDCU.64 UR4, c[0x0][0x988] ;  /* 0x00013100ff0477ac */ /* 0x000ee40008000a00 */
[----:B---3--:R-:W-:-:S04]  /*90f0*/  ISETP.NE.U32.AND P0, PT, RZ, UR4, PT ;  /* 0x00000004ff007c0c */ /* 0x008fc8000bf05070 */
[----:B------:R-:W-:-:S13]  /*9100*/  ISETP.NE.AND.EX P0, PT, RZ, UR5, PT, P0 ;  /* 0x00000005ff007c0c */ /* 0x000fda000bf05300 */
[----:B------:R-:W-:Y:S05]  /*9110*/  @!P0 EXIT ;  /* 0x000000000000894d */ /* 0x000fea0003800000 */
[----:B------:R-:W-:Y:S05]  /*9120*/  BRA `(.L_x_136) ;  /* 0x0000000000087947 */ /* 0x000fea0003800000 */
.L_x_135:
[----:B------:R-:W-:-:S13]  /*9130*/  FSETP.NEU.AND P0, PT, R27, RZ, PT ;  /* 0x000000ff1b00720b */ /* 0x000fda0003f0d000 */
[----:B------:R-:W-:Y:S05]  /*9140*/  @!P0 EXIT ;  /* 0x000000000000894d */ /* 0x000fea0003800000 */
.L_x_136:
[----:B------:R-:W-:Y:S05]  /*9150*/  BSYNC.RECONVERGENT B0 ;  /* 0x0000000000007941 */ /* 0x000fea0003800200 */
.L_x_133:
[----:B------:R-:W3:Y:S01]  /*9160*/  S2UR UR5, SR_CgaCtaId ;  /* 0x00000000000579c3 */ /* 0x000ee20000008800 */
[----:B------:R-:W-:Y:S01]  /*9170*/  ULEA UR4, UR50, UR49, 0x3 ;  /* 0x0000003132047291 */ /* 0x000fe2000f8e18ff */
[----:B------:R-:W-:-:S04]  /*9180*/  DEPBAR.LE SB0, 0x0 ;  /* 0x000080000000791a */ /* 0x000fc80000000000 */
[----:B------:R-:W-:-:S04]  /*9190*/  UIADD3 UR4, UPT, UPT, UR4, 0x130, URZ ;  /* 0x0000013004047890 */ /* 0x000fc8000fffe0ff */
[----:B---3--:R-:W-:-:S09]  /*91a0*/  UPRMT UR4, UR5, 0x654, UR4 ;  /* 0x0000065405047896 */ /* 0x008fd20008000004 */
[----:B------:R-:W-:Y:S01]  /*91b0*/  SYNCS.ARRIVE.TRANS64.RED.A1T0 RZ, [UR4], RZ ;  /* 0x000000ffffff79a7 */ /* 0x000fe20008100404 */
[----:B------:R-:W-:Y:S05]  /*91c0*/  EXIT ;  /* 0x000000000000794d */ /* 0x000fea0003800000 */
.L_x_20:
[----:B------:R-:W-:Y:S07]  /*91d0*/  MOV R0, UR9 ;  /* 0x0000000900007c02 */ /* 0x000fee0008000f00 */
.L_x_137:
[----:B--2---:R2:W3:Y:S02]  /*91e0*/  SYNCS.PHASECHK.TRANS64.TRYWAIT P0, [R0+URZ+0x88], R4 ;  /* 0x00008804000075a7 */ /* 0x0044e400080011ff */
[----:B---3--:R-:W-:Y:S05]  /*91f0*/  @!P0 NANOSLEEP.SYNCS 0x989680 ;  /* 0x009896800000895d */ /* 0x008fea0003900000 */
[----:B------:R-:W3:Y:S02]  /*9200*/  @!P0 SYNCS.PHASECHK.TRANS64 P0, [R0+URZ+0x88], R4 ;  /* 0x00008804000085a7 */ /* 0x000ee400080010ff */
[----:B---3--:R-:W-:Y:S05]  /*9210*/  @!P0 BRA `(.L_x_137) ;  /* 0xfffffffc00f08947 */ /* 0x008fea000383ffff */
[----:B------:R-:W-:Y:S05]  /*9220*/  BRA `(.L_x_19) ;  /* 0xffffff8800047947 */ /* 0x000fea000383ffff */
.L_x_26:
[----:B------:R-:W-:Y:S07]  /*9230*/  MOV R0, UR9 ;  /* 0x0000000900007c02 */ /* 0x000fee0008000f00 */
.L_x_138:
[----:B--2---:R2:W4:Y:S02]  /*9240*/  SYNCS.PHASECHK.TRANS64.TRYWAIT P0, [R0+URZ+0x88], R4 ;  /* 0x00008804000075a7 */ /* 0x00452400080011ff */
[----:B----4-:R-:W-:Y:S05]  /*9250*/  @!P0 NANOSLEEP.SYNCS 0x989680 ;  /* 0x009896800000895d */ /* 0x010fea0003900000 */
[----:B------:R-:W4:Y:S02]  /*9260*/  @!P0 SYNCS.PHASECHK.TRANS64 P0, [R0+URZ+0x88], R4 ;  /* 0x00008804000085a7 */ /* 0x000f2400080010ff */
[----:B----4-:R-:W-:Y:S05]  /*9270*/  @!P0 BRA `(.L_x_138) ;  /* 0xfffffffc00f08947 */ /* 0x010fea000383ffff */
[----:B------:R-:W-:Y:S05]  /*9280*/  BRA `(.L_x_25) ;  /* 0xffffff8c00947947 */ /* 0x000fea000383ffff */
.L_x_30:
[----:B-1----:R-:W-:-:S07]  /*9290*/  MOV R0, UR30 ;  /* 0x0000001e00007c02 */ /* 0x002fce0008000f00 */
.L_x_139:
[----:B-1----:R1:W2:Y:S02]  /*92a0*/  SYNCS.PHASECHK.TRANS64.TRYWAIT P0, [R0+URZ+0x160], R3 ;  /* 0x00016003000075a7 */ /* 0x0022a400080011ff */
[----:B--2---:R-:W-:Y:S05]  /*92b0*/  @!P0 NANOSLEEP.SYNCS 0x989680 ;  /* 0x009896800000895d */ /* 0x004fea0003900000 */
[----:B------:R-:W2:Y:S02]  /*92c0*/  @!P0 SYNCS.PHASECHK.TRANS64 P0, [R0+URZ+0x160], R3 ;  /* 0x00016003000085a7 */ /* 0x000ea400080010ff */
[----:B--2---:R-:W-:Y:S05]  /*92d0*/  @!P0 BRA `(.L_x_139) ;  /* 0xfffffffc00f08947 */ /* 0x004fea000383ffff */
[----:B------:R-:W-:Y:S05]  /*92e0*/  BRA `(.L_x_140) ;  /* 0xffffff9000647947 */ /* 0x000fea000383ffff */
.L_x_34:
[----:B------:R-:W-:-:S07]  /*92f0*/  MOV R0, UR4 ;  /* 0x0000000400007c02 */ /* 0x000fce0008000f00 */
.L_x_141:
[----:B-1----:R1:W2:Y:S02]  /*9300*/  SYNCS.PHASECHK.TRANS64.TRYWAIT P0, [R0+URZ], R2 ;  /* 0x00000002000075a7 */ /* 0x0022a400080011ff */
[----:B--2---:R-:W-:Y:S05]  /*9310*/  @!P0 NANOSLEEP.SYNCS 0x989680 ;  /* 0x009896800000895d */ /* 0x004fea0003900000 */
[----:B------:R-:W2:Y:S02]  /*9320*/  @!P0 SYNCS.PHASECHK.TRANS64 P0, [R0+URZ], R2 ;  /* 0x00000002000085a7 */ /* 0x000ea400080010ff */
[----:B--2---:R-:W-:Y:S05]  /*9330*/  @!P0 BRA `(.L_x_141) ;  /* 0xfffffffc00f08947 */ /* 0x004fea000383ffff */
[----:B------:R-:W-:Y:S05]  /*9340*/  BRA `(.L_x_142) ;  /* 0xffffff9400fc7947 */ /* 0x000fea000383ffff */
.L_x_35:
[----:B------:R-:W-:-:S07]  /*9350*/  MOV R0, UR5 ;  /* 0x0000000500007c02 */ /* 0x000fce0008000f00 */
.L_x_143:
[----:B-1----:R1:W2:Y:S02]  /*9360*/  SYNCS.PHASECHK.TRANS64.TRYWAIT P0, [R0+URZ], R2 ;  /* 0x00000002000075a7 */ /* 0x0022a400080011ff */
[----:B--2---:R-:W-:Y:S05]  /*9370*/  @!P0 NANOSLEEP.SYNCS 0x989680 ;  /* 0x009896800000895d */ /* 0x004fea0003900000 */
[----:B------:R-:W2:Y:S02]  /*9380*/  @!P0 SYNCS.PHASECHK.TRANS64 P0, [R0+URZ], R2 ;  /* 0x00000002000085a7 */ /* 0x000ea400080010ff */
[----:B--2---:R-:W-:Y:S05]  /*9390*/  @!P0 BRA `(.L_x_143) ;  /* 0xfffffffc00f08947 */ /* 0x004fea000383ffff */
[----:B------:R-:W-:Y:S05]  /*93a0*/  BRA `(.L_x_144) ;  /* 0xffffff98000c7947 */ /* 0x000fea000383ffff */
.L_x_36:
[----:B------:R-:W-:-:S07]  /*93b0*/  MOV R0, UR5 ;  /* 0x0000000500007c02 */ /* 0x000fce0008000f00 */
.L_x_145:
[----:B-1----:R1:W2:Y:S02]  /*93c0*/  SYNCS.PHASECHK.TRANS64.TRYWAIT P0, [R0+URZ], R2 ;  /* 0x00000002000075a7 */ /* 0x0022a400080011ff */
[----:B--2---:R-:W-:Y:S05]  /*93d0*/  @!P0 NANOSLEEP.SYNCS 0x989680 ;  /* 0x009896800000895d */ /* 0x004fea0003900000 */
[----:B------:R-:W2:Y:S02]  /*93e0*/  @!P0 SYNCS.PHASECHK.TRANS64 P0, [R0+URZ], R2 ;  /* 0x00000002000085a7 */ /* 0x000ea400080010ff */
[----:B--2---:R-:W-:Y:S05]  /*93f0*/  @!P0 BRA `(.L_x_145) ;  /* 0xfffffffc00f08947 */ /* 0x004fea000383ffff */
[----:B------:R-:W-:Y:S05]  /*9400*/  BRA `(.L_x_146) ;  /* 0xffffff98001c7947 */ /* 0x000fea000383ffff */
.L_x_37:
[----:B------:R-:W-:-:S07]  /*9410*/  MOV R0, UR5 ;  /* 0x0000000500007c02 */ /* 0x000fce0008000f00 */
.L_x_147:
[----:B-1----:R1:W2:Y:S02]  /*9420*/  SYNCS.PHASECHK.TRANS64.TRYWAIT P0, [R0+URZ], R2 ;  /* 0x00000002000075a7 */ /* 0x0022a400080011ff */
[----:B--2---:R-:W-:Y:S05]  /*9430*/  @!P0 NANOSLEEP.SYNCS 0x989680 ;  /* 0x009896800000895d */ /* 0x004fea0003900000 */
[----:B------:R-:W2:Y:S02]  /*9440*/  @!P0 SYNCS.PHASECHK.TRANS64 P0, [R0+URZ], R2 ;  /* 0x00000002000085a7 */ /* 0x000ea400080010ff */
[----:B--2---:R-:W-:Y:S05]  /*9450*/  @!P0 BRA `(.L_x_147) ;  /* 0xfffffffc00f08947 */ /* 0x004fea000383ffff */
[----:B------:R-:W-:Y:S05]  /*9460*/  BRA `(.L_x_148) ;  /* 0xffffff98002c7947 */ /* 0x000fea000383ffff */
.L_x_38:
[----:B------:R-:W-:-:S07]  /*9470*/  MOV R0, UR5 ;  /* 0x0000000500007c02 */ /* 0x000fce0008000f00 */
.L_x_149:
[----:B-1----:R1:W2:Y:S02]  /*9480*/  SYNCS.PHASECHK.TRANS64.TRYWAIT P0, [R0+URZ], R2 ;  /* 0x00000002000075a7 */ /* 0x0022a400080011ff */
[----:B--2---:R-:W-:Y:S05]  /*9490*/  @!P0 NANOSLEEP.SYNCS 0x989680 ;  /* 0x009896800000895d */ /* 0x004fea0003900000 */
[----:B------:R-:W2:Y:S02]  /*94a0*/  @!P0 SYNCS.PHASECHK.TRANS64 P0, [R0+URZ], R2 ;  /* 0x00000002000085a7 */ /* 0x000ea400080010ff */
[----:B--2---:R-:W-:Y:S05]  /*94b0*/  @!P0 BRA `(.L_x_149) ;  /* 0xfffffffc00f08947 */ /* 0x004fea000383ffff */
[----:B------:R-:W-:Y:S05]  /*94c0*/  BRA `(.L_x_150) ;  /* 0xffffff98003c7947 */ /* 0x000fea000383ffff */
.L_x_39:
[----:B------:R-:W-:-:S07]  /*94d0*/  MOV R0, UR5 ;  /* 0x0000000500007c02 */ /* 0x000fce0008000f00 */
.L_x_151:
[----:B-1----:R1:W2:Y:S02]  /*94e0*/  SYNCS.PHASECHK.TRANS64.TRYWAIT P0, [R0+URZ], R2 ;  /* 0x00000002000075a7 */ /* 0x0022a400080011ff */
[----:B--2---:R-:W-:Y:S05]  /*94f0*/  @!P0 NANOSLEEP.SYNCS 0x989680 ;  /* 0x009896800000895d */ /* 0x004fea0003900000 */
[----:B------:R-:W2:Y:S02]  /*9500*/  @!P0 SYNCS.PHASECHK.TRANS64 P0, [R0+URZ], R2 ;  /* 0x00000002000085a7 */ /* 0x000ea400080010ff */
[----:B--2---:R-:W-:Y:S05]  /*9510*/  @!P0 BRA `(.L_x_151) ;  /* 0xfffffffc00f08947 */ /* 0x004fea000383ffff */
[----:B------:R-:W-:Y:S05]  /*9520*/  BRA `(.L_x_152) ;  /* 0xffffff98004c7947 */ /* 0x000fea000383ffff */
.L_x_40:
[----:B------:R-:W-:-:S07]  /*9530*/  MOV R0, UR5 ;  /* 0x0000000500007c02 */ /* 0x000fce0008000f00 */
.L_x_153:
[----:B-1----:R1:W2:Y:S02]  /*9540*/  SYNCS.PHASECHK.TRANS64.TRYWAIT P0, [R0+URZ], R2 ;  /* 0x00000002000075a7 */ /* 0x0022a400080011ff */
[----:B--2---:R-:W-:Y:S05]  /*9550*/  @!P0 NANOSLEEP.SYNCS 0x989680 ;  /* 0x009896800000895d */ /* 0x004fea0003900000 */
[----:B------:R-:W2:Y:S02]  /*9560*/  @!P0 SYNCS.PHASECHK.TRANS64 P0, [R0+URZ], R2 ;  /* 0x00000002000085a7 */ /* 0x000ea400080010ff */
[----:B--2---:R-:W-:Y:S05]  /*9570*/  @!P0 BRA `(.L_x_153) ;  /* 0xfffffffc00f08947 */ /* 0x004fea000383ffff */
[----:B------:R-:W-:Y:S05]  /*9580*/  BRA `(.L_x_154) ;  /* 0xffffff98005c7947 */ /* 0x000fea000383ffff */
.L_x_41:
[----:B------:R-:W-:-:S07]  /*9590*/  MOV R0, UR5 ;  /* 0x0000000500007c02 */ /* 0x000fce0008000f00 */
.L_x_155:
[----:B-1----:R1:W2:Y:S02]  /*95a0*/  SYNCS.PHASECHK.TRANS64.TRYWAIT P0, [R0+URZ], R2 ;  /* 0x00000002000075a7 */ /* 0x0022a400080011ff */
[----:B--2---:R-:W-:Y:S05]  /*95b0*/  @!P0 NANOSLEEP.SYNCS 0x989680 ;  /* 0x009896800000895d */ /* 0x004fea0003900000 */
[----:B------:R-:W2:Y:S02]  /*95c0*/  @!P0 SYNCS.PHASECHK.TRANS64 P0, [R0+URZ], R2 ;  /* 0x00000002000085a7 */ /* 0x000ea400080010ff */
[----:B--2---:R-:W-:Y:S05]  /*95d0*/  @!P0 BRA `(.L_x_155) ;  /* 0xfffffffc00f08947 */ /* 0x004fea000383ffff */
[----:B------:R-:W-:Y:S05]  /*95e0*/  BRA `(.L_x_156) ;  /* 0xffffff98006c7947 */ /* 0x000fea000383ffff */
.L_x_42:
[----:B------:R-:W-:-:S07]  /*95f0*/  MOV R0, UR5 ;  /* 0x0000000500007c02 */ /* 0x000fce0008000f00 */
.L_x_157:
[----:B-1----:R1:W2:Y:S02]  /*9600*/  SYNCS.PHASECHK.TRANS64.TRYWAIT P0, [R0+URZ], R2 ;  /* 0x00000002000075a7 */ /* 0x0022a400080011ff */
[----:B--2---:R-:W-:Y:S05]  /*9610*/  @!P0 NANOSLEEP.SYNCS 0x989680 ;  /* 0x009896800000895d */ /* 0x004fea0003900000 */
[----:B------:R-:W2:Y:S02]  /*9620*/  @!P0 SYNCS.PHASECHK.TRANS64 P0, [R0+URZ], R2 ;  /* 0x00000002000085a7 */ /* 0x000ea400080010ff */
[----:B--2---:R-:W-:Y:S05]  /*9630*/  @!P0 BRA `(.L_x_157) ;  /* 0xfffffffc00f08947 */ /* 0x004fea000383ffff */
[----:B------:R-:W-:Y:S05]  /*9640*/  BRA `(.L_x_158) ;  /* 0xffffff98007c7947 */ /* 0x000fea000383ffff */
.L_x_43:
[----:B------:R-:W-:-:S07]  /*9650*/  MOV R0, UR5 ;  /* 0x0000000500007c02 */ /* 0x000fce0008000f00 */
.L_x_159:
[----:B-1----:R1:W2:Y:S02]  /*9660*/  SYNCS.PHASECHK.TRANS64.TRYWAIT P0, [R0+URZ], R2 ;  /* 0x00000002000075a7 */ /* 0x0022a400080011ff */
[----:B--2---:R-:W-:Y:S05]  /*9670*/  @!P0 NANOSLEEP.SYNCS 0x989680 ;  /* 0x009896800000895d */ /* 0x004fea0003900000 */
[----:B------:R-:W2:Y:S02]  /*9680*/  @!P0 SYNCS.PHASECHK.TRANS64 P0, [R0+URZ], R2 ;  /* 0x00000002000085a7 */ /* 0x000ea400080010ff */
[----:B--2---:R-:W-:Y:S05]  /*9690*/  @!P0 BRA `(.L_x_159) ;  /* 0xfffffffc00f08947 */ /* 0x004fea000383ffff */
[----:B------:R-:W-:Y:S05]  /*96a0*/  BRA `(.L_x_160) ;  /* 0xffffff98008c7947 */ /* 0x000fea000383ffff */
.L_x_44:
[----:B------:R-:W-:-:S07]  /*96b0*/  MOV R0, UR5 ;  /* 0x0000000500007c02 */ /* 0x000fce0008000f00 */
.L_x_161:
[----:B-1----:R1:W2:Y:S02]  /*96c0*/  SYNCS.PHASECHK.TRANS64.TRYWAIT P0, [R0+URZ], R2 ;  /* 0x00000002000075a7 */ /* 0x0022a400080011ff */
[----:B--2---:R-:W-:Y:S05]  /*96d0*/  @!P0 NANOSLEEP.SYNCS 0x989680 ;  /* 0x009896800000895d */ /* 0x004fea0003900000 */
[----:B------:R-:W2:Y:S02]  /*96e0*/  @!P0 SYNCS.PHASECHK.TRANS64 P0, [R0+URZ], R2 ;  /* 0x00000002000085a7 */ /* 0x000ea400080010ff */
[----:B--2---:R-:W-:Y:S05]  /*96f0*/  @!P0 BRA `(.L_x_161) ;  /* 0xfffffffc00f08947 */ /* 0x004fea000383ffff */
[----:B------:R-:W-:Y:S05]  /*9700*/  BRA `(.L_x_162) ;  /* 0xffffff98009c7947 */ /* 0x000fea000383ffff */
.L_x_45:
[----:B------:R-:W-:-:S07]  /*9710*/  MOV R0, UR5 ;  /* 0x0000000500007c02 */ /* 0x000fce0008000f00 */
.L_x_163:
[----:B-1----:R1:W2:Y:S02]  /*9720*/  SYNCS.PHASECHK.TRANS64.TRYWAIT P0, [R0+URZ], R2 ;  /* 0x00000002000075a7 */ /* 0x0022a400080011ff */
[----:B--2---:R-:W-:Y:S05]  /*9730*/  @!P0 NANOSLEEP.SYNCS 0x989680 ;  /* 0x009896800000895d */ /* 0x004fea0003900000 */
[----:B------:R-:W2:Y:S02]  /*9740*/  @!P0 SYNCS.PHASECHK.TRANS64 P0, [R0+URZ], R2 ;  /* 0x00000002000085a7 */ /* 0x000ea400080010ff */
[----:B--2---:R-:W-:Y:S05]  /*9750*/  @!P0 BRA `(.L_x_163) ;  /* 0xfffffffc00f08947 */ /* 0x004fea000383ffff */
[----:B------:R-:W-:Y:S05]  /*9760*/  BRA `(.L_x_164) ;  /* 0xffffff9800ac7947 */ /* 0x000fea000383ffff */
.L_x_46:
[----:B------:R-:W-:-:S07]  /*9770*/  MOV R0, UR5 ;  /* 0x0000000500007c02 */ /* 0x000fce0008000f00 */
.L_x_165:
[----:B-1----:R1:W2:Y:S02]  /*9780*/  SYNCS.PHASECHK.TRANS64.TRYWAIT P0, [R0+URZ], R2 ;  /* 0x00000002000075a7 */ /* 0x0022a400080011ff */
[----:B--2---:R-:W-:Y:S05]  /*9790*/  @!P0 NANOSLEEP.SYNCS 0x989680 ;  /* 0x009896800000895d */ /* 0x004fea0003900000 */
[----:B------:R-:W2:Y:S02]  /*97a0*/  @!P0 SYNCS.PHASECHK.TRANS64 P0, [R0+URZ], R2 ;  /* 0x00000002000085a7 */ /* 0x000ea400080010ff */
[----:B--2---:R-:W-:Y:S05]  /*97b0*/  @!P0 BRA `(.L_x_165) ;  /* 0xfffffffc00f08947 */ /* 0x004fea000383ffff */
[----:B------:R-:W-:Y:S05]  /*97c0*/  BRA `(.L_x_166) ;  /* 0xffffff9800bc7947 */ /* 0x000fea000383ffff */
.L_x_47:
[----:B------:R-:W-:-:S07]  /*97d0*/  MOV R0, UR5 ;  /* 0x0000000500007c02 */ /* 0x000fce0008000f00 */
.L_x_167:
[----:B-1----:R1:W2:Y:S02]  /*97e0*/  SYNCS.PHASECHK.TRANS64.TRYWAIT P0, [R0+URZ], R2 ;  /* 0x00000002000075a7 */ /* 0x0022a400080011ff */
[----:B--2---:R-:W-:Y:S05]  /*97f0*/  @!P0 NANOSLEEP.SYNCS 0x989680 ;  /* 0x009896800000895d */ /* 0x004fea0003900000 */
[----:B------:R-:W2:Y:S02]  /*9800*/  @!P0 SYNCS.PHASECHK.TRANS64 P0, [R0+URZ], R2 ;  /* 0x00000002000085a7 */ /* 0x000ea400080010ff */
[----:B--2---:R-:W-:Y:S05]  /*9810*/  @!P0 BRA `(.L_x_167) ;  /* 0xfffffffc00f08947 */ /* 0x004fea000383ffff */
[----:B------:R-:W-:Y:S05]  /*9820*/  BRA `(.L_x_168) ;  /* 0xffffff9800cc7947 */ /* 0x000fea000383ffff */
.L_x_48:
[----:B------:R-:W-:-:S07]  /*9830*/  MOV R0, UR5 ;  /* 0x0000000500007c02 */ /* 0x000fce0008000f00 */
.L_x_169:
[----:B-1----:R1:W2:Y:S02]  /*9840*/  SYNCS.PHASECHK.TRANS64.TRYWAIT P0, [R0+URZ], R2 ;  /* 0x00000002000075a7 */ /* 0x0022a400080011ff */
[----:B--2---:R-:W-:Y:S05]  /*9850*/  @!P0 NANOSLEEP.SYNCS 0x989680 ;  /* 0x009896800000895d */ /* 0x004fea0003900000 */
[----:B------:R-:W2:Y:S02]  /*9860*/  @!P0 SYNCS.PHASECHK.TRANS64 P0, [R0+URZ], R2 ;  /* 0x00000002000085a7 */ /* 0x000ea400080010ff */
[----:B--2---:R-:W-:Y:S05]  /*9870*/  @!P0 BRA `(.L_x_169) ;  /* 0xfffffffc00f08947 */ /* 0x004fea000383ffff */
[----:B------:R-:W-:Y:S05]  /*9880*/  BRA `(.L_x_170) ;  /* 0xffffff9800dc7947 */ /* 0x000fea000383ffff */
.L_x_49:
[----:B------:R-:W-:-:S07]  /*9890*/  MOV R0, UR5 ;  /* 0x0000000500007c02 */ /* 0x000fce0008000f00 */
.L_x_171:
[----:B-1----:R1:W2:Y:S02]  /*98a0*/  SYNCS.PHASECHK.TRANS64.TRYWAIT P0, [R0+URZ], R2 ;  /* 0x00000002000075a7 */ /* 0x0022a400080011ff */
[----:B--2---:R-:W-:Y:S05]  /*98b0*/  @!P0 NANOSLEEP.SYNCS 0x989680 ;  /* 0x009896800000895d */ /* 0x004fea0003900000 */
[----:B------:R-:W2:Y:S02]  /*98c0*/  @!P0 SYNCS.PHASECHK.TRANS64 P0, [R0+URZ], R2 ;  /* 0x00000002000085a7 */ /* 0x000ea400080010ff */
[----:B--2---:R-:W-:Y:S05]  /*98d0*/  @!P0 BRA `(.L_x_171) ;  /* 0xfffffffc00f08947 */ /* 0x004fea000383ffff */
[----:B------:R-:W-:Y:S05]  /*98e0*/  BRA `(.L_x_172) ;  /* 0xffffff9800ec7947 */ /* 0x000fea000383ffff */
.L_x_52:
[----:B------:R-:W-:-:S07]  /*98f0*/  MOV R4, UR4 ;  /* 0x0000000400047c02 */ /* 0x000fce0008000f00 */
.L_x_173:
[----:B--2---:R2:W3:Y:S02]  /*9900*/  SYNCS.PHASECHK.TRANS64.TRYWAIT P1, [R4+URZ+0x168], R6 ;  /* 0x00016806040075a7 */ /* 0x0044e400080211ff */
[----:B---3--:R-:W-:Y:S05]  /*9910*/  @!P1 NANOSLEEP.SYNCS 0x989680 ;  /* 0x009896800000995d */ /* 0x008fea0003900000 */
[----:B------:R-:W3:Y:S02]  /*9920*/  @!P1 SYNCS.PHASECHK.TRANS64 P1, [R4+URZ+0x168], R6 ;  /* 0x00016806040095a7 */ /* 0x000ee400080210ff */
[----:B---3--:R-:W-:Y:S05]  /*9930*/  @!P1 BRA `(.L_x_173) ;  /* 0xfffffffc00f09947 */ /* 0x008fea000383ffff */
[----:B------:R-:W-:Y:S05]  /*9940*/  BRA `(.L_x_174) ;  /* 0xffffff9c005c7947 */ /* 0x000fea000383ffff */
.L_x_53:
[----:B--2---:R-:W-:-:S07]  /*9950*/  MOV R4, UR4 ;  /* 0x0000000400047c02 */ /* 0x004fce0008000f00 */
.L_x_175:
[----:B--2---:R2:W3:Y:S02]  /*9960*/  SYNCS.PHASECHK.TRANS64.TRYWAIT P1, [R4+URZ+0x160], R5 ;  /* 0x00016005040075a7 */ /* 0x0044e400080211ff */
[----:B---3--:R-:W-:Y:S05]  /*9970*/  @!P1 NANOSLEEP.SYNCS 0x989680 ;  /* 0x009896800000995d */ /* 0x008fea0003900000 */
[----:B------:R-:W3:Y:S02]  /*9980*/  @!P1 SYNCS.PHASECHK.TRANS64 P1, [R4+URZ+0x160], R5 ;  /* 0x00016005040095a7 */ /* 0x000ee400080210ff */
[----:B---3--:R-:W-:Y:S05]  /*9990*/  @!P1 BRA `(.L_x_175) ;  /* 0xfffffffc00f09947 */ /* 0x008fea000383ffff */
[----:B------:R-:W-:Y:S05]  /*99a0*/  BRA `(.L_x_176) ;  /* 0xffffff9c00647947 */ /* 0x000fea000383ffff */
.L_x_61:
[----:B------:R-:W-:-:S07]  /*99b0*/  MOV R0, UR18 ;  /* 0x0000001200007c02 */ /* 0x000fce0008000f00 */
.L_x_177:
[----:B-1----:R1:W2:Y:S02]  /*99c0*/  SYNCS.PHASECHK.TRANS64.TRYWAIT P0, [R0+URZ+0x160], R4 ;  /* 0x00016004000075a7 */ /* 0x0022a400080011ff */
[----:B--2---:R-:W-:Y:S05]  /*99d0*/  @!P0 NANOSLEEP.SYNCS 0x989680 ;  /* 0x009896800000895d */ /* 0x004fea0003900000 */
[----:B------:R-:W2:Y:S02]  /*99e0*/  @!P0 SYNCS.PHASECHK.TRANS64 P0, [R0+URZ+0x160], R4 ;  /* 0x00016004000085a7 */ /* 0x000ea400080010ff */
[----:B--2---:R-:W-:Y:S05]  /*99f0*/  @!P0 BRA `(.L_x_177) ;  /* 0xfffffffc00f08947 */ /* 0x004fea000383ffff */
[----:B------:R-:W-:Y:S05]  /*9a00*/  BRA `(.L_x_178) ;  /* 0xffffffa000e07947 */ /* 0x000fea000383ffff */
.L_x_62:
[----:B------:R-:W-:-:S07]  /*9a10*/  MOV R4, UR22 ;  /* 0x0000001600047c02 */ /* 0x000fce0008000f00 */
.L_x_179:
[----:B-1----:R1:W2:Y:S02]  /*9a20*/  SYNCS.PHASECHK.TRANS64.TRYWAIT P0, [R4+URZ+0x180], R0 ;  /* 0x00018000040075a7 */ /* 0x0022a400080011ff */
[----:B--2---:R-:W-:Y:S05]  /*9a30*/  @!P0 NANOSLEEP.SYNCS 0x989680 ;  /* 0x009896800000895d */ /* 0x004fea0003900000 */
[----:B------:R-:W2:Y:S02]  /*9a40*/  @!P0 SYNCS.PHASECHK.TRANS64 P0, [R4+URZ+0x180], R0 ;  /* 0x00018000040085a7 */ /* 0x000ea400080010ff */
[----:B--2---:R-:W-:Y:S05]  /*9a50*/  @!P0 BRA `(.L_x_179) ;  /* 0xfffffffc00f08947 */ /* 0x004fea000383ffff */
[----:B------:R-:W-:Y:S05]  /*9a60*/  BRA `(.L_x_180) ;  /* 0xffffffa000fc7947 */ /* 0x000fea000383ffff */
.L_x_65:
[----:B-1----:R-:W-:Y:S07]  /*9a70*/  MOV R0, UR16 ;  /* 0x0000001000007c02 */ /* 0x002fee0008000f00 */
.L_x_181:
[----:B-1----:R1:W2:Y:S02]  /*9a80*/  SYNCS.PHASECHK.TRANS64.TRYWAIT P0, [R0+URZ], R5 ;  /* 0x00000005000075a7 */ /* 0x0022a400080011ff */
[----:B--2---:R-:W-:Y:S05]  /*9a90*/  @!P0 NANOSLEEP.SYNCS 0x989680 ;  /* 0x009896800000895d */ /* 0x004fea0003900000 */
[----:B------:R-:W2:Y:S02]  /*9aa0*/  @!P0 SYNCS.PHASECHK.TRANS64 P0, [R0+URZ], R5 ;  /* 0x00000005000085a7 */ /* 0x000ea400080010ff */
[----:B--2---:R-:W-:Y:S05]  /*9ab0*/  @!P0 BRA `(.L_x_181) ;  /* 0xfffffffc00f08947 */ /* 0x004fea000383ffff */
[----:B------:R-:W-:Y:S05]  /*9ac0*/  BRA `(.L_x_64) ;  /* 0xffffffa400207947 */ /* 0x000fea000383ffff */
.L_x_68:
[----:B------:R-:W-:-:S07]  /*9ad0*/  MOV R0, UR4 ;  /* 0x0000000400007c02 */ /* 0x000fce0008000f00 */
.L_x_182:
[----:B-1----:R1:W3:Y:S02]  /*9ae0*/  SYNCS.PHASECHK.TRANS64.TRYWAIT P0, [R0+URZ], R2 ;  /* 0x00000002000075a7 */ /* 0x0022e400080011ff */
[----:B---3--:R-:W-:Y:S05]  /*9af0*/  @!P0 NANOSLEEP.SYNCS 0x989680 ;  /* 0x009896800000895d */ /* 0x008fea0003900000 */
[----:B------:R-:W3:Y:S02]  /*9b00*/  @!P0 SYNCS.PHASECHK.TRANS64 P0, [R0+URZ], R2 ;  /* 0x00000002000085a7 */ /* 0x000ee400080010ff */
[----:B---3--:R-:W-:Y:S05]  /*9b10*/  @!P0 BRA `(.L_x_182) ;  /* 0xfffffffc00f08947 */ /* 0x008fea000383ffff */
[----:B------:R-:W-:Y:S05]  /*9b20*/  BRA `(.L_x_183) ;  /* 0xffffffa400ec7947 */ /* 0x000fea000383ffff */
.L_x_69:
[----:B------:R-:W-:-:S07]  /*9b30*/  MOV R0, UR4 ;  /* 0x0000000400007c02 */ /* 0x000fce0008000f00 */
.L_x_184:
[----:B-1----:R1:W2:Y:S02]  /*9b40*/  SYNCS.PHASECHK.TRANS64.TRYWAIT P0, [R0+URZ], R2 ;  /* 0x00000002000075a7 */ /* 0x0022a400080011ff */
[----:B--2---:R-:W-:Y:S05]  /*9b50*/  @!P0 NANOSLEEP.SYNCS 0x989680 ;  /* 0x009896800000895d */ /* 0x004fea0003900000 */
[----:B------:R-:W2:Y:S02]  /*9b60*/  @!P0 SYNCS.PHASECHK.TRANS64 P0, [R0+URZ], R2 ;  /* 0x00000002000085a7 */ /* 0x000ea400080010ff */
[----:B--2---:R-:W-:Y:S05]  /*9b70*/  @!P0 BRA `(.L_x_184) ;  /* 0xfffffffc00f08947 */ /* 0x004fea000383ffff */
[----:B------:R-:W-:Y:S05]  /*9b80*/  BRA `(.L_x_185) ;  /* 0xffffffa400f87947 */ /* 0x000fea000383ffff */
.L_x_74:
[----:B------:R-:W-:Y:S07]  /*9b90*/  MOV R0, UR20 ;  /* 0x0000001400007c02 */ /* 0x000fee0008000f00 */
.L_x_186:
[----:B-1----:R1:W2:Y:S02]  /*9ba0*/  SYNCS.PHASECHK.TRANS64.TRYWAIT P0, [R0+URZ+0x160], R2 ;  /* 0x00016002000075a7 */ /* 0x0022a400080011ff */
[----:B--2---:R-:W-:Y:S05]  /*9bb0*/  @!P0 NANOSLEEP.SYNCS 0x989680 ;  /* 0x009896800000895d */ /* 0x004fea0003900000 */
[----:B------:R-:W2:Y:S02]  /*9bc0*/  @!P0 SYNCS.PHASECHK.TRANS64 P0, [R0+URZ+0x160], R2 ;  /* 0x00016002000085a7 */ /* 0x000ea400080010ff */
[----:B--2---:R-:W-:Y:S05]  /*9bd0*/  @!P0 BRA `(.L_x_186) ;  /* 0xfffffffc00f08947 */ /* 0x004fea000383ffff */
[----:B------:R-:W-:Y:S05]  /*9be0*/  BRA `(.L_x_187) ;  /* 0xffffffac00547947 */ /* 0x000fea000383ffff */
.L_x_77:
[----:B------:R-:W-:Y:S07]  /*9bf0*/  MOV R0, UR20 ;  /* 0x0000001400007c02 */ /* 0x000fee0008000f00 */
.L_x_188:
[----:B-1----:R1:W2:Y:S02]  /*9c00*/  SYNCS.PHASECHK.TRANS64.TRYWAIT P2, [R0+URZ+0x158], R2 ;  /* 0x00015802000075a7 */ /* 0x0022a400080411ff */
[----:B--2---:R-:W-:Y:S05]  /*9c10*/  @!P2 NANOSLEEP.SYNCS 0x989680 ;  /* 0x009896800000a95d */ /* 0x004fea0003900000 */
[----:B------:R-:W2:Y:S02]  /*9c20*/  @!P2 SYNCS.PHASECHK.TRANS64 P2, [R0+URZ+0x158], R2 ;  /* 0x000158020000a5a7 */ /* 0x000ea400080410ff */
[----:B--2---:R-:W-:Y:S05]  /*9c30*/  @!P2 BRA `(.L_x_188) ;  /* 0xfffffffc00f0a947 */ /* 0x004fea000383ffff */
[----:B------:R-:W-:Y:S05]  /*9c40*/  BRA `(.L_x_76) ;  /* 0xffffffb000b87947 */ /* 0x000fea000383ffff */
.L_x_80:
[----:B------:R-:W-:Y:S07]  /*9c50*/  MOV R2, UR20 ;  /* 0x0000001400027c02 */ /* 0x000fee0008000f00 */
.L_x_189:
[----:B-1----:R1:W2:Y:S02]  /*9c60*/  SYNCS.PHASECHK.TRANS64.TRYWAIT P1, [R2+URZ+0x130], R8 ;  /* 0x00013008020075a7 */ /* 0x0022a400080211ff */
[----:B--2---:R-:W-:Y:S05]  /*9c70*/  @!P1 NANOSLEEP.SYNCS 0x989680 ;  /* 0x009896800000995d */ /* 0x004fea0003900000 */
[----:B------:R-:W2:Y:S02]  /*9c80*/  @!P1 SYNCS.PHASECHK.TRANS64 P1, [R2+URZ+0x130], R8 ;  /* 0x00013008020095a7 */ /* 0x000ea400080210ff */
[----:B--2---:R-:W-:Y:S05]  /*9c90*/  @!P1 BRA `(.L_x_189) ;  /* 0xfffffffc00f09947 */ /* 0x004fea000383ffff */
[----:B------:R-:W-:Y:S05]  /*9ca0*/  BRA `(.L_x_190) ;  /* 0xffffffb4006c7947 */ /* 0x000fea000383ffff */
.L_x_81:
[----:B------:R-:W-:Y:S07]  /*9cb0*/  MOV R2, UR20 ;  /* 0x0000001400027c02 */ /* 0x000fee0008000f00 */
.L_x_191:
[----:B-1----:R1:W2:Y:S02]  /*9cc0*/  SYNCS.PHASECHK.TRANS64.TRYWAIT P1, [R2+URZ+0x138], R8 ;  /* 0x00013808020075a7 */ /* 0x0022a400080211ff */
[----:B--2---:R-:W-:Y:S05]  /*9cd0*/  @!P1 NANOSLEEP.SYNCS 0x989680 ;  /* 0x009896800000995d */ /* 0x004fea0003900000 */
[----:B------:R-:W2:Y:S02]  /*9ce0*/  @!P1 SYNCS.PHASECHK.TRANS64 P1, [R2+URZ+0x138], R8 ;  /* 0x00013808020095a7 */ /* 0x000ea400080210ff */
[----:B--2---:R-:W-:Y:S05]  /*9cf0*/  @!P1 BRA `(.L_x_191) ;  /* 0xfffffffc00f09947 */ /* 0x004fea000383ffff */
[----:B------:R-:W-:Y:S05]  /*9d00*/  BRA `(.L_x_192) ;  /* 0xffffffb400b47947 */ /* 0x000fea000383ffff */
.L_x_82:
[----:B------:R-:W-:Y:S07]  /*9d10*/  MOV R2, UR20 ;  /* 0x0000001400027c02 */ /* 0x000fee0008000f00 */
.L_x_193:
[----:B-1----:R1:W2:Y:S02]  /*9d20*/  SYNCS.PHASECHK.TRANS64.TRYWAIT P1, [R2+URZ+0x140], R8 ;  /* 0x00014008020075a7 */ /* 0x0022a400080211ff */
[----:B--2---:R-:W-:Y:S05]  /*9d30*/  @!P1 NANOSLEEP.SYNCS 0x989680 ;  /* 0x009896800000995d */ /* 0x004fea0003900000 */
[----:B------:R-:W2:Y:S02]  /*9d40*/  @!P1 SYNCS.PHASECHK.TRANS64 P1, [R2+URZ+0x140], R8 ;  /* 0x00014008020095a7 */ /* 0x000ea400080210ff */
[----:B--2---:R-:W-:Y:S05]  /*9d50*/  @!P1 BRA `(.L_x_193) ;  /* 0xfffffffc00f09947 */ /* 0x004fea000383ffff */
[----:B------:R-:W-:Y:S05]  /*9d60*/  BRA `(.L_x_194) ;  /* 0xffffffb400fc7947 */ /* 0x000fea000383ffff */
.L_x_83:
[----:B------:R-:W-:Y:S07]  /*9d70*/  MOV R0, UR20 ;  /* 0x0000001400007c02 */ /* 0x000fee0008000f00 */
.L_x_195:
[----:B-1----:R1:W2:Y:S02]  /*9d80*/  SYNCS.PHASECHK.TRANS64.TRYWAIT P0, [R0+URZ+0x148], R8 ;  /* 0x00014808000075a7 */ /* 0x0022a400080011ff */
[----:B--2---:R-:W-:Y:S05]  /*9d90*/  @!P0 NANOSLEEP.SYNCS 0x989680 ;  /* 0x009896800000895d */ /* 0x004fea0003900000 */
[----:B------:R-:W2:Y:S02]  /*9da0*/  @!P0 SYNCS.PHASECHK.TRANS64 P0, [R0+URZ+0x148], R8 ;  /* 0x00014808000085a7 */ /* 0x000ea400080010ff */
[----:B--2---:R-:W-:Y:S05]  /*9db0*/  @!P0 BRA `(.L_x_195) ;  /* 0xfffffffc00f08947 */ /* 0x004fea000383ffff */
[----:B------:R-:W-:Y:S05]  /*9dc0*/  BRA `(.L_x_196) ;  /* 0xffffffb800447947 */ /* 0x000fea000383ffff */
.L_x_85:
[----:B------:R-:W-:-:S07]  /*9dd0*/  MOV R0, UR20 ;  /* 0x0000001400007c02 */ /* 0x000fce0008000f00 */
.L_x_197:
[----:B--2---:R2:W3:Y:S02]  /*9de0*/  SYNCS.PHASECHK.TRANS64.TRYWAIT P0, [R0+URZ+0x130], R2 ;  /* 0x00013002000075a7 */ /* 0x0044e400080011ff */
[----:B---3--:R-:W-:Y:S05]  /*9df0*/  @!P0 NANOSLEEP.SYNCS 0x989680 ;  /* 0x009896800000895d */ /* 0x008fea0003900000 */
[----:B------:R-:W3:Y:S02]  /*9e00*/  @!P0 SYNCS.PHASECHK.TRANS64 P0, [R0+URZ+0x130], R2 ;  /* 0x00013002000085a7 */ /* 0x000ee400080010ff */
[----:B---3--:R-:W-:Y:S05]  /*9e10*/  @!P0 BRA `(.L_x_197) ;  /* 0xfffffffc00f08947 */ /* 0x008fea000383ffff */
[----:B------:R-:W-:Y:S05]  /*9e20*/  BRA `(.L_x_198) ;  /* 0xffffffb800a87947 */ /* 0x000fea000383ffff */
.L_x_86:
[----:B--2---:R-:W-:-:S07]  /*9e30*/  MOV R0, UR20 ;  /* 0x0000001400007c02 */ /* 0x004fce0008000f00 */
.L_x_199:
[----:B--2---:R2:W3:Y:S02]  /*9e40*/  SYNCS.PHASECHK.TRANS64.TRYWAIT P0, [R0+URZ+0x138], R2 ;  /* 0x00013802000075a7 */ /* 0x0044e400080011ff */
[----:B---3--:R-:W-:Y:S05]  /*9e50*/  @!P0 NANOSLEEP.SYNCS 0x989680 ;  /* 0x009896800000895d */ /* 0x008fea0003900000 */
[----:B------:R-:W3:Y:S02]  /*9e60*/  @!P0 SYNCS.PHASECHK.TRANS64 P0, [R0+URZ+0x138], R2 ;  /* 0x00013802000085a7 */ /* 0x000ee400080010ff */
[----:B---3--:R-:W-:Y:S05]  /*9e70*/  @!P0 BRA `(.L_x_199) ;  /* 0xfffffffc00f08947 */ /* 0x008fea000383ffff */
[----:B------:R-:W-:Y:S05]  /*9e80*/  BRA `(.L_x_200) ;  /* 0xffffffb800987947 */ /* 0x000fea000383ffff */
.L_x_87:
[----:B--2---:R-:W-:-:S07]  /*9e90*/  MOV R0, UR20 ;  /* 0x0000001400007c02 */ /* 0x004fce0008000f00 */
.L_x_201:
[----:B--2---:R2:W3:Y:S02]  /*9ea0*/  SYNCS.PHASECHK.TRANS64.TRYWAIT P0, [R0+URZ+0x140], R2 ;  /* 0x00014002000075a7 */ /* 0x0044e400080011ff */
[----:B---3--:R-:W-:Y:S05]  /*9eb0*/  @!P0 NANOSLEEP.SYNCS 0x989680 ;  /* 0x009896800000895d */ /* 0x008fea0003900000 */
[----:B------:R-:W3:Y:S02]  /*9ec0*/  @!P0 SYNCS.PHASECHK.TRANS64 P0, [R0+URZ+0x140], R2 ;  /* 0x00014002000085a7 */ /* 0x000ee400080010ff */
[----:B---3--:R-:W-:Y:S05]  /*9ed0*/  @!P0 BRA `(.L_x_201) ;  /* 0xfffffffc00f08947 */ /* 0x008fea000383ffff */
[----:B------:R-:W-:Y:S05]  /*9ee0*/  BRA `(.L_x_202) ;  /* 0xffffffb800887947 */ /* 0x000fea000383ffff */
.L_x_89:
[----:B------:R-:W-:Y:S07]  /*9ef0*/  MOV R0, UR49 ;  /* 0x0000003100007c02 */ /* 0x000fee0008000f00 */
.L_x_203:
[----:B-1----:R1:W2:Y:S02]  /*9f00*/  SYNCS.PHASECHK.TRANS64.TRYWAIT P0, [R0+URZ+0x160], R2 ;  /* 0x00016002000075a7 */ /* 0x0022a400080011ff */
[----:B--2---:R-:W-:Y:S05]  /*9f10*/  @!P0 NANOSLEEP.SYNCS 0x989680 ;  /* 0x009896800000895d */ /* 0x004fea0003900000 */
[----:B------:R-:W2:Y:S02]  /*9f20*/  @!P0 SYNCS.PHASECHK.TRANS64 P0, [R0+URZ+0x160], R2 ;  /* 0x00016002000085a7 */ /* 0x000ea400080010ff */
[----:B--2---:R-:W-:Y:S05]  /*9f30*/  @!P0 BRA `(.L_x_203) ;  /* 0xfffffffc00f08947 */ /* 0x004fea000383ffff */
[----:B------:R-:W-:Y:S05]  /*9f40*/  BRA `(.L_x_204) ;  /* 0xffffffbc006c7947 */ /* 0x000fea000383ffff */
.L_x_100:
[----:B-1----:R-:W-:Y:S04]  /*9f50*/  MOV R2, UR49 ;  /* 0x0000003100027c02 */ /* 0x002fe80008000f00 */
[----:B------:R1:W2:Y:S03]  /*9f60*/  SYNCS.PHASECHK.TRANS64.TRYWAIT P1, [R2+URZ+0x110], R3 ;  /* 0x00011003020075a7 */ /* 0x0002a600080211ff */
[----:B--2---:R-:W-:Y:S05]  /*9f70*/  @!P1 NANOSLEEP.SYNCS 0x989680 ;  /* 0x009896800000995d */ /* 0x004fea0003900000 */
[----:B------:R-:W2:Y:S02]  /*9f80*/  @!P1 SYNCS.PHASECHK.TRANS64 P1, [R2+URZ+0x110], R3 ;  /* 0x00011003020095a7 */ /* 0x000ea400080210ff */
[----:B--2---:R-:W-:Y:S05]  /*9f90*/  @!P1 BRA `(.L_x_100) ;  /* 0xfffffffc00ec9947 */ /* 0x004fea000383ffff */
[----:B------:R-:W-:Y:S05]  /*9fa0*/  BRA `(.L_x_99) ;  /* 0xffffffcc00407947 */ /* 0x000fea000383ffff */
.L_x_102:
[----:B-1----:R1:W4:Y:S02]  /*9fb0*/  SYNCS.PHASECHK.TRANS64.TRYWAIT P0, [R70+URZ+0x170], R0 ;  /* 0x00017000460075a7 */ /* 0x00232400080011ff */
[----:B----4-:R-:W-:Y:S05]  /*9fc0*/  @!P0 NANOSLEEP.SYNCS 0x989680 ;  /* 0x009896800000895d */ /* 0x010fea0003900000 */
[----:B------:R-:W4:Y:S02]  /*9fd0*/  @!P0 SYNCS.PHASECHK.TRANS64 P0, [R70+URZ+0x170], R0 ;  /* 0x00017000460085a7 */ /* 0x000f2400080010ff */
[----:B----4-:R-:W-:Y:S05]  /*9fe0*/  @!P0 BRA `(.L_x_102) ;  /* 0xfffffffc00f08947 */ /* 0x010fea000383ffff */
[----:B------:R-:W-:Y:S05]  /*9ff0*/  BRA `(.L_x_101) ;  /* 0xffffffcc00647947 */ /* 0x000fea000383ffff */
.L_x_111:
[----:B---3--:R3:W4:Y:S02]  /*a000*/  SYNCS.PHASECHK.TRANS64.TRYWAIT P0, [R4+URZ+0x110], R0 ;  /* 0x00011000040075a7 */ /* 0x00872400080011ff */
[----:B----4-:R-:W-:Y:S05]  /*a010*/  @!P0 NANOSLEEP.SYNCS 0x989680 ;  /* 0x009896800000895d */ /* 0x010fea0003900000 */
[----:B------:R-:W4:Y:S02]  /*a020*/  @!P0 SYNCS.PHASECHK.TRANS64 P0, [R4+URZ+0x110], R0 ;  /* 0x00011000040085a7 */ /* 0x000f2400080010ff */
[----:B----4-:R-:W-:Y:S05]  /*a030*/  @!P0 BRA `(.L_x_111) ;  /* 0xfffffffc00f08947 */ /* 0x010fea000383ffff */
[----:B------:R-:W-:Y:S05]  /*a040*/  BRA `(.L_x_110) ;  /* 0xffffffd4005c7947 */ /* 0x000fea000383ffff */
.L_x_119:
[----:B-1----:R1:W4:Y:S02]  /*a050*/  SYNCS.PHASECHK.TRANS64.TRYWAIT P0, [R2+URZ+0x110], R4 ;  /* 0x00011004020075a7 */ /* 0x00232400080011ff */
[----:B----4-:R-:W-:Y:S05]  /*a060*/  @!P0 NANOSLEEP.SYNCS 0x989680 ;  /* 0x009896800000895d */ /* 0x010fea0003900000 */
[----:B------:R-:W4:Y:S02]  /*a070*/  @!P0 SYNCS.PHASECHK.TRANS64 P0, [R2+URZ+0x110], R4 ;  /* 0x00011004020085a7 */ /* 0x000f2400080010ff */
[----:B----4-:R-:W-:Y:S05]  /*a080*/  @!P0 BRA `(.L_x_119) ;  /* 0xfffffffc00f08947 */ /* 0x010fea000383ffff */
[----:B------:R-:W-:Y:S05]  /*a090*/  BRA `(.L_x_118) ;  /* 0xffffffdc00747947 */ /* 0x000fea000383ffff */
.L_x_127:
[----:B---3--:R3:W4:Y:S02]  /*a0a0*/  SYNCS.PHASECHK.TRANS64.TRYWAIT P0, [R3+URZ+0x110], R0 ;  /* 0x00011000030075a7 */ /* 0x00872400080011ff */
[----:B----4-:R-:W-:Y:S05]  /*a0b0*/  @!P0 NANOSLEEP.SYNCS 0x989680 ;  /* 0x009896800000895d */ /* 0x010fea0003900000 */
[----:B------:R-:W4:Y:S02]  /*a0c0*/  @!P0 SYNCS.PHASECHK.TRANS64 P0, [R3+URZ+0x110], R0 ;  /* 0x00011000030085a7 */ /* 0x000f2400080010ff */
[----:B----4-:R-:W-:Y:S05]  /*a0d0*/  @!P0 BRA `(.L_x_127) ;  /* 0xfffffffc00f08947 */ /* 0x010fea000383ffff */
[----:B------:R-:W-:Y:S05]  /*a0e0*/  BRA `(.L_x_126) ;  /* 0xffffffe400887947 */ /* 0x000fea000383ffff */
        .weak           $__internal_0_$__cuda_sm10x_tcgen05_guardrail_trap_col_being_dealloced_not_returned_by_alloc
        .type           $__internal_0_$__cuda_sm10x_tcgen05_guardrail_trap_col_being_dealloced_not_returned_by_alloc,@function
        .size           $__internal_0_$__cuda_sm10x_tcgen05_guardrail_trap_col_being_dealloced_not_returned_by_alloc,($__internal_1_$__cuda_sm10x_tcgen05_guardrail_trap_phase_invalid_during_alloc - $__internal_0_$__cuda_sm10x_tcgen05_guardrail_trap_col_being_dealloced_not_returned_by_alloc)
$__internal_0_$__cuda_sm10x_tcgen05_guardrail_trap_col_being_dealloced_not_returned_by_alloc:
[----:B------:R-:W-:Y:S05]  /*a0f0*/  BPT.TRAP 0x1 ;  /* 0x000000040000795c */ /* 0x000fea0000300000 */
[----:B------:R-:W-:-:S04]  /*a100*/  HFMA2 R3, -RZ, RZ, 0, 0 ;  /* 0x00000000ff037431 */ /* 0x000fc800000001ff */
[----:B------:R-:W-:Y:S05]  /*a110*/  RET.REL.NODEC R2 `(_ZN7cutlass13device_kernelINS_4conv6kernel13ConvUniversalINS1_16ConvProblemShapeILNS1_8OperatorE0ELi3EEENS1_10collective14CollectiveConvINS1_47MainloopSm100TmaUmmaWarpSpecializedImplicitGemmILS5_0ELi17ELi3ELi1ELi2EN4cute5tupleIJNSA_1CILi1EEESD_SD_EEEEENSB_IJNSC_ILi64EEENSC_ILi128EEENSB_IJNSC_ILi32EEEEEEEEENS_6half_tESL_NSA_8TiledMMAINSA_8MMA_AtomIJNSA_20SM100_MMA_F16BF16_SSISL_SL_fLi64ELi128ELNSA_4UMMA5MajorE0ELSQ_0ELNSP_7ScaleInE0ELSR_0EEEEEENSA_6LayoutISE_NSB_IJNSC_ILi0EEESV_SV_EEEEENSB_IJNSA_10UnderscoreESY_SY_EEEEENS7_6detail27Sm100ImplicitGemmTileTraitsINSA_20SM90_TMA_LOAD_IM2COLENSA_14ComposedLayoutINSA_7SwizzleILi2ELi4ELi3EEENSA_18smem_ptr_flag_bitsILi16EEENSU_INSB_IJNSC_ILi8EEESI_EEENSB_IJSI_SD_EEEEEEEvEENS12_INSA_13SM90_TMA_LOADES1D_vEEEENS_8epilogue10collective18CollectiveEpilogueINS1I_23Sm100TmaWarpSpecializedILi4ELi2ELi16ELb1ELb0EEEJSK_NSB_IJNSU_ISG_SD_EENSU_ISI_SD_EEEEESL_NSB_IJNSB_IJllllEEESD_SV_EEESL_S1R_NS1I_6fusion15FusionCallbacksIS1M_NS1S_17LinearCombinationISL_fSL_fLNS_15FloatRoundStyleE2EEESK_S1P_JEEENSA_5SM1004TMEM4LOAD26SM100_TMEM_LOAD_16dp256b4xES13_S1D_NSA_17SM75_U32x4_LDSM_NENSA_21SM90_TMA_STORE_IM2COLES1D_NSA_17SM90_U32x4_STSM_NENSA_39AutoVectorizingCopyWithAssumedAlignmentILi128EEEEEEvvEEEEvNT_6ParamsE) ;  /* 0xffffff5c02b87950 */ /* 0x000fea0003c3ffff */
        .weak           $__internal_1_$__cuda_sm10x_tcgen05_guardrail_trap_phase_invalid_during_alloc
        .type           $__internal_1_$__cuda_sm10x_tcgen05_guardrail_trap_phase_invalid_during_alloc,@function
        .size           $__internal_1_$__cuda_sm10x_tcgen05_guardrail_trap_phase_invalid_during_alloc,($__internal_2_$__cuda_sm10x_tcgen05_guardrail_trap_unallocated_columns_being_dealloced - $__internal_1_$__cuda_sm10x_tcgen05_guardrail_trap_phase_invalid_during_alloc)
$__internal_1_$__cuda_sm10x_tcgen05_guardrail_trap_phase_invalid_during_alloc:
[----:B------:R-:W-:Y:S05]  /*a120*/  BPT.TRAP 0x1 ;  /* 0x000000040000795c */ /* 0x000fea0000300000 */
[----:B------:R-:W-:-:S04]  /*a130*/  MOV R3, 0x0 ;  /* 0x0000000000037802 */ /* 0x000fc80000000f00 */
[----:B------:R-:W-:Y:S05]  /*a140*/  RET.REL.NODEC R2 `(_ZN7cutlass13device_kernelINS_4conv6kernel13ConvUniversalINS1_16ConvProblemShapeILNS1_8OperatorE0ELi3EEENS1_10collective14CollectiveConvINS1_47MainloopSm100TmaUmmaWarpSpecializedImplicitGemmILS5_0ELi17ELi3ELi1ELi2EN4cute5tupleIJNSA_1CILi1EEESD_SD_EEEEENSB_IJNSC_ILi64EEENSC_ILi128EEENSB_IJNSC_ILi32EEEEEEEEENS_6half_tESL_NSA_8TiledMMAINSA_8MMA_AtomIJNSA_20SM100_MMA_F16BF16_SSISL_SL_fLi64ELi128ELNSA_4UMMA5MajorE0ELSQ_0ELNSP_7ScaleInE0ELSR_0EEEEEENSA_6LayoutISE_NSB_IJNSC_ILi0EEESV_SV_EEEEENSB_IJNSA_10UnderscoreESY_SY_EEEEENS7_6detail27Sm100ImplicitGemmTileTraitsINSA_20SM90_TMA_LOAD_IM2COLENSA_14ComposedLayoutINSA_7SwizzleILi2ELi4ELi3EEENSA_18smem_ptr_flag_bitsILi16EEENSU_INSB_IJNSC_ILi8EEESI_EEENSB_IJSI_SD_EEEEEEEvEENS12_INSA_13SM90_TMA_LOADES1D_vEEEENS_8epilogue10collective18CollectiveEpilogueINS1I_23Sm100TmaWarpSpecializedILi4ELi2ELi16ELb1ELb0EEEJSK_NSB_IJNSU_ISG_SD_EENSU_ISI_SD_EEEEESL_NSB_IJNSB_IJllllEEESD_SV_EEESL_S1R_NS1I_6fusion15FusionCallbacksIS1M_NS1S_17LinearCombinationISL_fSL_fLNS_15FloatRoundStyleE2EEESK_S1P_JEEENSA_5SM1004TMEM4LOAD26SM100_TMEM_LOAD_16dp256b4xES13_S1D_NSA_17SM75_U32x4_LDSM_NENSA_21SM90_TMA_STORE_IM2COLES1D_NSA_17SM90_U32x4_STSM_NENSA_39AutoVectorizingCopyWithAssumedAlignmentILi128EEEEEEvvEEEEvNT_6ParamsE) ;  /* 0xffffff5c02ac7950 */ /* 0x000fea0003c3ffff */
        .weak           $__internal_2_$__cuda_sm10x_tcgen05_guardrail_trap_unallocated_columns_being_dealloced
        .type           $__internal_2_$__cuda_sm10x_tcgen05_guardrail_trap_unallocated_columns_being_dealloced,@function
        .size           $__internal_2_$__cuda_sm10x_tcgen05_guardrail_trap_unallocated_columns_being_dealloced,(.L_x_206 - $__internal_2_$__cuda_sm10x_tcgen05_guardrail_trap_unallocated_columns_being_dealloced)
$__internal_2_$__cuda_sm10x_tcgen05_guardrail_trap_unallocated_columns_being_dealloced:
[----:B------:R-:W-:Y:S05]  /*a150*/  BPT.TRAP 0x1 ;  /* 0x000000040000795c */ /* 0x000fea0000300000 */
[----:B------:R-:W-:-:S04]  /*a160*/  HFMA2 R3, -RZ, RZ, 0, 0 ;  /* 0x00000000ff037431 */ /* 0x000fc800000001ff */
[----:B------:R-:W-:Y:S05]  /*a170*/  RET.REL.NODEC R2 `(_ZN7cutlass13device_kernelINS_4conv6kernel13ConvUniversalINS1_16ConvProblemShapeILNS1_8OperatorE0ELi3EEENS1_10collective14CollectiveConvINS1_47MainloopSm100TmaUmmaWarpSpecializedImplicitGemmILS5_0ELi17ELi3ELi1ELi2EN4cute5tupleIJNSA_1CILi1EEESD_SD_EEEEENSB_IJNSC_ILi64EEENSC_ILi128EEENSB_IJNSC_ILi32EEEEEEEEENS_6half_tESL_NSA_8TiledMMAINSA_8MMA_AtomIJNSA_20SM100_MMA_F16BF16_SSISL_SL_fLi64ELi128ELNSA_4UMMA5MajorE0ELSQ_0ELNSP_7ScaleInE0ELSR_0EEEEEENSA_6LayoutISE_NSB_IJNSC_ILi0EEESV_SV_EEEEENSB_IJNSA_10UnderscoreESY_SY_EEEEENS7_6detail27Sm100ImplicitGemmTileTraitsINSA_20SM90_TMA_LOAD_IM2COLENSA_14ComposedLayoutINSA_7SwizzleILi2ELi4ELi3EEENSA_18smem_ptr_flag_bitsILi16EEENSU_INSB_IJNSC_ILi8EEESI_EEENSB_IJSI_SD_EEEEEEEvEENS12_INSA_13SM90_TMA_LOADES1D_vEEEENS_8epilogue10collective18CollectiveEpilogueINS1I_23Sm100TmaWarpSpecializedILi4ELi2ELi16ELb1ELb0EEEJSK_NSB_IJNSU_ISG_SD_EENSU_ISI_SD_EEEEESL_NSB_IJNSB_IJllllEEESD_SV_EEESL_S1R_NS1I_6fusion15FusionCallbacksIS1M_NS1S_17LinearCombinationISL_fSL_fLNS_15FloatRoundStyleE2EEESK_S1P_JEEENSA_5SM1004TMEM4LOAD26SM100_TMEM_LOAD_16dp256b4xES13_S1D_NSA_17SM75_U32x4_LDSM_NENSA_21SM90_TMA_STORE_IM2COLES1D_NSA_17SM90_U32x4_STSM_NENSA_39AutoVectorizingCopyWithAssumedAlignmentILi128EEEEEEvvEEEEvNT_6ParamsE) ;  /* 0xffffff5c02a07950 */ /* 0x000fea0003c3ffff */
.L_x_205:
[----:B------:R-:W-:-:S00]  /*a180*/  BRA `(.L_x_205) ;  /* 0xfffffffc00fc7947 */ /* 0x000fc0000383ffff */
[----:B------:R-:W-:-:S00]  /*a190*/  NOP ;  /* 0x0000000000007918 */ /* 0x000fc00000000000 */
        /* <DEDUP_REMOVED lines=14> */
.L_x_206:


//--------------------- .nv.global.init           --------------------------
	.section	.nv.global.init,"aw",@progbits
.nv.global.init:
	.type		$str$29,@object
	.size		$str$29,($str$30 - $str$29)
$str$29:
        /*0000*/ 	.byte	0x28, 0x61, 0x64, 0x64, 0x72, 0x65, 0x73, 0x73, 0x20, 0x26, 0x20, 0x6d, 0x61, 0x73, 0x6b, 0x29
        /*0010*/ 	.byte	0x20, 0x3d, 0x3d, 0x20, 0x30, 0x00
	.type		$str$30,@object
	.size		$str$30,($str$28 - $str$30)
$str$30:
        /*0016*/ 	.byte	0x2f, 0x74, 0x6d, 0x70, 0x2f, 0x63, 0x75, 0x74, 0x6c, 0x61, 0x73, 0x73, 0x5f, 0x73, 0x77, 0x65
        /*0026*/ 	.byte	0x65, 0x70, 0x5f, 0x73, 0x72, 0x63, 0x2f, 0x69, 0x6e, 0x63, 0x6c, 0x75, 0x64, 0x65, 0x2f, 0x63
        /*0036*/ 	.byte	0x75, 0x74, 0x65, 0x2f, 0x70, 0x6f, 0x69, 0x6e, 0x74, 0x65, 0x72, 0x5f, 0x66, 0x6c, 0x61, 0x67
        /*0046*/ 	.byte	0x67, 0x65, 0x64, 0x2e, 0x68, 0x70, 0x70, 0x00
	.type		$str$28,@object
	.size		$str$28,($str$27 - $str$28)
$str$28:
        /*004e*/ 	.byte	0x2f, 0x74, 0x6d, 0x70, 0x2f, 0x63, 0x75, 0x74, 0x6c, 0x61, 0x73, 0x73, 0x5f, 0x73, 0x77, 0x65
        /*005e*/ 	.byte	0x65, 0x70, 0x5f, 0x73, 0x72, 0x63, 0x2f, 0x69, 0x6e, 0x63, 0x6c, 0x75, 0x64, 0x65, 0x2f, 0x63
        /*006e*/ 	.byte	0x75, 0x74, 0x65, 0x2f, 0x61, 0x74, 0x6f, 0x6d, 0x2f, 0x63, 0x6f, 0x70, 0x79, 0x5f, 0x74, 0x72
        /*007e*/ 	.byte	0x61, 0x69, 0x74, 0x73, 0x5f, 0x73, 0x6d, 0x31, 0x30, 0x30, 0x2e, 0x68, 0x70, 0x70, 0x00
	.type		$str$27,@object
	.size		$str$27,(__unnamed_1 - $str$27)
$str$27:
        /*008d*/ 	.byte	0x28, 0x28, 0x75, 0x69, 0x6e, 0x74, 0x33, 0x32, 0x5f, 0x74, 0x28, 0x74, 0x68, 0x72, 0x65, 0x61
        /*009d*/ 	.byte	0x64, 0x49, 0x64, 0x78, 0x2e, 0x78, 0x29, 0x20, 0x2f, 0x20, 0x33, 0x32, 0x29, 0x20, 0x25, 0x20
        /*00ad*/ 	.byte	0x34, 0x29, 0x20, 0x3d, 0x3d, 0x20, 0x28, 0x28, 0x28, 0x74, 0x6d, 0x65, 0x6d, 0x5f, 0x61, 0x64
        /*00bd*/ 	.byte	0x64, 0x72, 0x20, 0x3e, 0x3e, 0x20, 0x31, 0x36, 0x29, 0x20, 0x2f, 0x20, 0x33, 0x32, 0x29, 0x20
        /*00cd*/ 	.byte	0x25, 0x20, 0x34, 0x29, 0x00
	.type		__unnamed_1,@object
	.size		__unnamed_1,(__unnamed_2 - __unnamed_1)
__unnamed_1:
        /*00d2*/ 	.byte	0x61, 0x75, 0x74, 0x6f, 0x20, 0x63, 0x75, 0x74, 0x65, 0x3a, 0x3a, 0x61, 0x73, 0x5f, 0x70, 0x6f
        /* <DEDUP_REMOVED lines=24> */
        /*0262*/ 	.byte	0x3e, 0x3e, 0x3e, 0x5d, 0x00
	.type		__unnamed_2,@object
	.size		__unnamed_2,(.L_2 - __unnamed_2)
__unnamed_2:
        /* <DEDUP_REMOVED lines=46> */
.L_2:


//--------------------- .nv.shared._ZN7cutlass13device_kernelINS_4conv6kernel13ConvUniversalINS1_16ConvProblemShapeILNS1_8OperatorE0ELi3EEENS1_10collective14CollectiveConvINS1_47MainloopSm100TmaUmmaWarpSpecializedImplicitGemmILS5_0ELi17ELi3ELi1ELi2EN4cute5tupleIJNSA_1CILi1EEESD_SD_EEEEENSB_IJNSC_ILi64EEENSC_ILi128EEENSB_IJNSC_ILi32EEEEEEEEENS_6half_tESL_NSA_8TiledMMAINSA_8MMA_AtomIJNSA_20SM100_MMA_F16BF16_SSISL_SL_fLi64ELi128ELNSA_4UMMA5MajorE0ELSQ_0ELNSP_7ScaleInE0ELSR_0EEEEEENSA_6LayoutISE_NSB_IJNSC_ILi0EEESV_SV_EEEEENSB_IJNSA_10UnderscoreESY_SY_EEEEENS7_6detail27Sm100ImplicitGemmTileTraitsINSA_20SM90_TMA_LOAD_IM2COLENSA_14ComposedLayoutINSA_7SwizzleILi2ELi4ELi3EEENSA_18smem_ptr_flag_bitsILi16EEENSU_INSB_IJNSC_ILi8EEESI_EEENSB_IJSI_SD_EEEEEEEvEENS12_INSA_13SM90_TMA_LOADES1D_vEEEENS_8epilogue10collective18CollectiveEpilogueINS1I_23Sm100TmaWarpSpecializedILi4ELi2ELi16ELb1ELb0EEEJSK_NSB_IJNSU_ISG_SD_EENSU_ISI_SD_EEEEESL_NSB_IJNSB_IJllllEEESD_SV_EEESL_S1R_NS1I_6fusion15FusionCallbacksIS1M_NS1S_17LinearCombinationISL_fSL_fLNS_15FloatRoundStyleE2EEESK_S1P_JEEENSA_5SM1004TMEM4LOAD26SM100_TMEM_LOAD_16dp256b4xES13_S1D_NSA_17SM75_U32x4_LDSM_NENSA_21SM90_TMA_STORE_IM2COLES1D_NSA_17SM90_U32x4_STSM_NENSA_39AutoVectorizingCopyWithAssumedAlignmentILi128EEEEEEvvEEEEvNT_6ParamsE --------------------------
	.section	.nv.shared._ZN7cutlass13device_kernelINS_4conv6kernel13ConvUniversalINS1_16ConvProblemShapeILNS1_8OperatorE0ELi3EEENS1_10collective14CollectiveConvINS1_47MainloopSm100TmaUmmaWarpSpecializedImplicitGemmILS5_0ELi17ELi3ELi1ELi2EN4cute5tupleIJNSA_1CILi1EEESD_SD_EEEEENSB_IJNSC_ILi64EEENSC_ILi128EEENSB_IJNSC_ILi32EEEEEEEEENS_6half_tESL_NSA_8TiledMMAINSA_8MMA_AtomIJNSA_20SM100_MMA_F16BF16_SSISL_SL_fLi64ELi128ELNSA_4UMMA5MajorE0ELSQ_0ELNSP_7ScaleInE0ELSR_0EEEEEENSA_6LayoutISE_NSB_IJNSC_ILi0EEESV_SV_EEEEENSB_IJNSA_10UnderscoreESY_SY_EEEEENS7_6detail27Sm100ImplicitGemmTileTraitsINSA_20SM90_TMA_LOAD_IM2COLENSA_14ComposedLayoutINSA_7SwizzleILi2ELi4ELi3EEENSA_18smem_ptr_flag_bitsILi16EEENSU_INSB_IJNSC_ILi8EEESI_EEENSB_IJSI_SD_EEEEEEEvEENS12_INSA_13SM90_TMA_LOADES1D_vEEEENS_8epilogue10collective18CollectiveEpilogueINS1I_23Sm100TmaWarpSpecializedILi4ELi2ELi16ELb1ELb0EEEJSK_NSB_IJNSU_ISG_SD_EENSU_ISI_SD_EEEEESL_NSB_IJNSB_IJllllEEESD_SV_EEESL_S1R_NS1I_6fusion15FusionCallbacksIS1M_NS1S_17LinearCombinationISL_fSL_fLNS_15FloatRoundStyleE2EEESK_S1P_JEEENSA_5SM1004TMEM4LOAD26SM100_TMEM_LOAD_16dp256b4xES13_S1D_NSA_17SM75_U32x4_LDSM_NENSA_21SM90_TMA_STORE_IM2COLES1D_NSA_17SM90_U32x4_STSM_NENSA_39AutoVectorizingCopyWithAssumedAlignmentILi128EEEEEEvvEEEEvNT_6ParamsE,"aw",@nobits
	.sectionflags	@""
	.align	16
	.zero		1024


//--------------------- .nv.shared.reserved.0     --------------------------
	.section	.nv.shared.reserved.0,"aw",@nobits
	.weak		__nv_reservedSMEM_offset_0_alias
	.size		__nv_reservedSMEM_offset_0_alias, 0, 64
	.other		__nv_reservedSMEM_offset_0_alias,@"STO_CUDA_RESERVED_SHARED STV_DEFAULT"
__nv_reservedSMEM_offset_0_alias:
	.zero		0
.nv.shared.reserved.0:
	.zero		64
	.weak		__nv_reservedSMEM_tcgen05_partition
	.type		__nv_reservedSMEM_tcgen05_partition,@object
	.size		__nv_reservedSMEM_tcgen05_partition,(.L_0 - __nv_reservedSMEM_tcgen05_partition)
__nv_reservedSMEM_tcgen05_partition:
	.zero		32
.L_0:


//--------------------- .nv.global                --------------------------
	.section	.nv.global,"aw",@nobits
.nv.global:
	.type		_ZN39_INTERNAL_afd6f62d_4_k_cu_d0244462_35354cute1_E,@object
	.size		_ZN39_INTERNAL_afd6f62d_4_k_cu_d0244462_35354cute1_E,(_ZN39_INTERNAL_afd6f62d_4_k_cu_d0244462_35354cuda3std3__45__cpo6cbeginE - _ZN39_INTERNAL_afd6f62d_4_k_cu_d0244462_35354cute1_E)
_ZN39_INTERNAL_afd6f62d_4_k_cu_d0244462_35354cute1_E:
	.zero		1
	.type		_ZN39_INTERNAL_afd6f62d_4_k_cu_d0244462_35354cuda3std3__45__cpo6cbeginE,@object
	.size		_ZN39_INTERNAL_afd6f62d_4_k_cu_d0244462_35354cuda3std3__45__cpo6cbeginE,(_ZN39_INTERNAL_afd6f62d_4_k_cu_d0244462_35354cuda3std3__48in_placeE - _ZN39_INTERNAL_afd6f62d_4_k_cu_d0244462_35354cuda3std3__45__cpo6cbeginE)
_ZN39_INTERNAL_afd6f62d_4_k_cu_d0244462_35354cuda3std3__45__cpo6cbeginE:
	.zero		1
	.type		_ZN39_INTERNAL_afd6f62d_4_k_cu_d0244462_35354cuda3std3__48in_placeE,@object
	.size		_ZN39_INTERNAL_afd6f62d_4_k_cu_d0244462_35354cuda3std3__48in_placeE,(_ZN39_INTERNAL_afd6f62d_4_k_cu_d0244462_35354cuda3std6ranges3__45__cpo9iter_moveE - _ZN39_INTERNAL_afd6f62d_4_k_cu_d0244462_35354cuda3std3__48in_placeE)
_ZN39_INTERNAL_afd6f62d_4_k_cu_d0244462_35354cuda3std3__48in_placeE:
	.zero		1
	.type		_ZN39_INTERNAL_afd6f62d_4_k_cu_d0244462_35354cuda3std6ranges3__45__cpo9iter_moveE,@object
	.size		_ZN39_INTERNAL_afd6f62d_4_k_cu_d0244462_35354cuda3std6ranges3__45__cpo9iter_moveE,(_ZN39_INTERNAL_afd6f62d_4_k_cu_d0244462_35354cuda3std3__45__cpo5beginE - _ZN39_INTERNAL_afd6f62d_4_k_cu_d0244462_35354cuda3std6ranges3__45__cpo9iter_moveE)
_ZN39_INTERNAL_afd6f62d_4_k_cu_d0244462_35354cuda3std6ranges3__45__cpo9iter_moveE:
	.zero		1
	.type		_ZN39_INTERNAL_afd6f62d_4_k_cu_d0244462_35354cuda3std3__45__cpo5beginE,@object
	.size		_ZN39_INTERNAL_afd6f62d_4_k_cu_d0244462_35354cuda3std3__45__cpo5beginE,(_ZN39_INTERNAL_afd6f62d_4_k_cu_d0244462_35354cuda3std3__441_GLOBAL__N__afd6f62d_4_k_cu_d0244462_35356ignoreE - _ZN39_INTERNAL_afd6f62d_4_k_cu_d0244462_35354cuda3std3__45__cpo5beginE)
_ZN39_INTERNAL_afd6f62d_4_k_cu_d0244462_35354cuda3std3__45__cpo5beginE:
	.zero		1
	.type		_ZN39_INTERNAL_afd6f62d_4_k_cu_d0244462_35354cuda3std3__441_GLOBAL__N__afd6f62d_4_k_cu_d0244462_35356ignoreE,@object
	.size		_ZN39_INTERNAL_afd6f62d_4_k_cu_d0244462_35354cuda3std3__441_GLOBAL__N__afd6f62d_4_k_cu_d0244462_35356ignoreE,(_ZN39_INTERNAL_afd6f62d_4_k_cu_d0244462_35354cute7productE - _ZN39_INTERNAL_afd6f62d_4_k_cu_d0244462_35354cuda3std3__441_GLOBAL__N__afd6f62d_4_k_cu_d0244462_35356ignoreE)
_ZN39_INTERNAL_afd6f62d_4_k_cu_d0244462_35354cuda3std3__441_GLOBAL__N__afd6f62d_4_k_cu_d0244462_35356ignoreE:
	.zero		1
	.type		_ZN39_INTERNAL_afd6f62d_4_k_cu_d0244462_35354cute7productE,@object
	.size		_ZN39_INTERNAL_afd6f62d_4_k_cu_d0244462_35354cute7productE,(_ZN39_INTERNAL_afd6f62d_4_k_cu_d0244462_35354cuda3std3__45__cpo3endE - _ZN39_INTERNAL_afd6f62d_4_k_cu_d0244462_35354cute7productE)
_ZN39_INTERNAL_afd6f62d_4_k_cu_d0244462_35354cute7productE:
	.zero		1
	.type		_ZN39_INTERNAL_afd6f62d_4_k_cu_d0244462_35354cuda3std3__45__cpo3endE,@object
	.size		_ZN39_INTERNAL_afd6f62d_4_k_cu_d0244462_35354cuda3std3__45__cpo3endE,(_ZN39_INTERNAL_afd6f62d_4_k_cu_d0244462_35354cuda3std3__419piecewise_constructE - _ZN39_INTERNAL_afd6f62d_4_k_cu_d0244462_35354cuda3std3__45__cpo3endE)
_ZN39_INTERNAL_afd6f62d_4_k_cu_d0244462_35354cuda3std3__45__cpo3endE:
	.zero		1
	.type		_ZN39_INTERNAL_afd6f62d_4_k_cu_d0244462_35354cuda3std3__419piecewise_constructE,@object
	.size		_ZN39_INTERNAL_afd6f62d_4_k_cu_d0244462_35354cuda3std3__419piecewise_constructE,(_ZN39_INTERNAL_afd6f62d_4_k_cu_d0244462_35354cuda3std3__45__cpo4cendE - _ZN39_INTERNAL_afd6f62d_4_k_cu_d0244462_35354cuda3std3__419piecewise_constructE)
_ZN39_INTERNAL_afd6f62d_4_k_cu_d0244462_35354cuda3std3__419piecewise_constructE:
	.zero		1
	.type		_ZN39_INTERNAL_afd6f62d_4_k_cu_d0244462_35354cuda3std3__45__cpo4cendE,@object
	.size		_ZN39_INTERNAL_afd6f62d_4_k_cu_d0244462_35354cuda3std3__45__cpo4cendE,(_ZN39_INTERNAL_afd6f62d_4_k_cu_d0244462_35354cuda3std6ranges3__45__cpo4swapE - _ZN39_INTERNAL_afd6f62d_4_k_cu_d0244462_35354cuda3std3__45__cpo4cendE)
_ZN39_INTERNAL_afd6f62d_4_k_cu_d0244462_35354cuda3std3__45__cpo4cendE:
	.zero		1
	.type		_ZN39_INTERNAL_afd6f62d_4_k_cu_d0244462_35354cuda3std6ranges3__45__cpo4swapE,@object
	.size		_ZN39_INTERNAL_afd6f62d_4_k_cu_d0244462_35354cuda3std6ranges3__45__cpo4swapE,(.L_10 - _ZN39_INTERNAL_afd6f62d_4_k_cu_d0244462_35354cuda3std6ranges3__45__cpo4swapE)
_ZN39_INTERNAL_afd6f62d_4_k_cu_d0244462_35354cuda3std6ranges3__45__cpo4swapE:
	.zero		1
.L_10:


//--------------------- .nv.constant0._ZN7cutlass13device_kernelINS_4conv6kernel13ConvUniversalINS1_16ConvProblemShapeILNS1_8OperatorE0ELi3EEENS1_10collective14CollectiveConvINS1_47MainloopSm100TmaUmmaWarpSpecializedImplicitGemmILS5_0ELi17ELi3ELi1ELi2EN4cute5tupleIJNSA_1CILi1EEESD_SD_EEEEENSB_IJNSC_ILi64EEENSC_ILi128EEENSB_IJNSC_ILi32EEEEEEEEENS_6half_tESL_NSA_8TiledMMAINSA_8MMA_AtomIJNSA_20SM100_MMA_F16BF16_SSISL_SL_fLi64ELi128ELNSA_4UMMA5MajorE0ELSQ_0ELNSP_7ScaleInE0ELSR_0EEEEEENSA_6LayoutISE_NSB_IJNSC_ILi0EEESV_SV_EEEEENSB_IJNSA_10UnderscoreESY_SY_EEEEENS7_6detail27Sm100ImplicitGemmTileTraitsINSA_20SM90_TMA_LOAD_IM2COLENSA_14ComposedLayoutINSA_7SwizzleILi2ELi4ELi3EEENSA_18smem_ptr_flag_bitsILi16EEENSU_INSB_IJNSC_ILi8EEESI_EEENSB_IJSI_SD_EEEEEEEvEENS12_INSA_13SM90_TMA_LOADES1D_vEEEENS_8epilogue10collective18CollectiveEpilogueINS1I_23Sm100TmaWarpSpecializedILi4ELi2ELi16ELb1ELb0EEEJSK_NSB_IJNSU_ISG_SD_EENSU_ISI_SD_EEEEESL_NSB_IJNSB_IJllllEEESD_SV_EEESL_S1R_NS1I_6fusion15FusionCallbacksIS1M_NS1S_17LinearCombinationISL_fSL_fLNS_15FloatRoundStyleE2EEESK_S1P_JEEENSA_5SM1004TMEM4LOAD26SM100_TMEM_LOAD_16dp256b4xES13_S1D_NSA_17SM75_U32x4_LDSM_NENSA_21SM90_TMA_STORE_IM2COLES1D_NSA_17SM90_U32x4_STSM_NENSA_39AutoVectorizingCopyWithAssumedAlignmentILi128EEEEEEvvEEEEvNT_6ParamsE --------------------------
	.section	.nv.constant0._ZN7cutlass13device_kernelINS_4conv6kernel13ConvUniversalINS1_16ConvProblemShapeILNS1_8OperatorE0ELi3EEENS1_10collective14CollectiveConvINS1_47MainloopSm100TmaUmmaWarpSpecializedImplicitGemmILS5_0ELi17ELi3ELi1ELi2EN4cute5tupleIJNSA_1CILi1EEESD_SD_EEEEENSB_IJNSC_ILi64EEENSC_ILi128EEENSB_IJNSC_ILi32EEEEEEEEENS_6half_tESL_NSA_8TiledMMAINSA_8MMA_AtomIJNSA_20SM100_MMA_F16BF16_SSISL_SL_fLi64ELi128ELNSA_4UMMA5MajorE0ELSQ_0ELNSP_7ScaleInE0ELSR_0EEEEEENSA_6LayoutISE_NSB_IJNSC_ILi0EEESV_SV_EEEEENSB_IJNSA_10UnderscoreESY_SY_EEEEENS7_6detail27Sm100ImplicitGemmTileTraitsINSA_20SM90_TMA_LOAD_IM2COLENSA_14ComposedLayoutINSA_7SwizzleILi2ELi4ELi3EEENSA_18smem_ptr_flag_bitsILi16EEENSU_INSB_IJNSC_ILi8EEESI_EEENSB_IJSI_SD_EEEEEEEvEENS12_INSA_13SM90_TMA_LOADES1D_vEEEENS_8epilogue10collective18CollectiveEpilogueINS1I_23Sm100TmaWarpSpecializedILi4ELi2ELi16ELb1ELb0EEEJSK_NSB_IJNSU_ISG_SD_EENSU_ISI_SD_EEEEESL_NSB_IJNSB_IJllllEEESD_SV_EEESL_S1R_NS1I_6fusion15FusionCallbacksIS1M_NS1S_17LinearCombinationISL_fSL_fLNS_15FloatRoundStyleE2EEESK_S1P_JEEENSA_5SM1004TMEM4LOAD26SM100_TMEM_LOAD_16dp256b4xES13_S1D_NSA_17SM75_U32x4_LDSM_NENSA_21SM90_TMA_STORE_IM2COLES1D_NSA_17SM90_U32x4_STSM_NENSA_39AutoVectorizingCopyWithAssumedAlignmentILi128EEEEEEvvEEEEvNT_6ParamsE,"a",@progbits
	.sectionflags	@""
	.align	4
.nv.constant0._ZN7cutlass13device_kernelINS_4conv6kernel13ConvUniversalINS1_16ConvProblemShapeILNS1_8OperatorE0ELi3EEENS1_10collective14CollectiveConvINS1_47MainloopSm100TmaUmmaWarpSpecializedImplicitGemmILS5_0ELi17ELi3ELi1ELi2EN4cute5tupleIJNSA_1CILi1EEESD_SD_EEEEENSB_IJNSC_ILi64EEENSC_ILi128EEENSB_IJNSC_ILi32EEEEEEEEENS_6half_tESL_NSA_8TiledMMAINSA_8MMA_AtomIJNSA_20SM100_MMA_F16BF16_SSISL_SL_fLi64ELi128ELNSA_4UMMA5MajorE0ELSQ_0ELNSP_7ScaleInE0ELSR_0EEEEEENSA_6LayoutISE_NSB_IJNSC_ILi0EEESV_SV_EEEEENSB_IJNSA_10UnderscoreESY_SY_EEEEENS7_6detail27Sm100ImplicitGemmTileTraitsINSA_20SM90_TMA_LOAD_IM2COLENSA_14ComposedLayoutINSA_7SwizzleILi2ELi4ELi3EEENSA_18smem_ptr_flag_bitsILi16EEENSU_INSB_IJNSC_ILi8EEESI_EEENSB_IJSI_SD_EEEEEEEvEENS12_INSA_13SM90_TMA_LOADES1D_vEEEENS_8epilogue10collective18CollectiveEpilogueINS1I_23Sm100TmaWarpSpecializedILi4ELi2ELi16ELb1ELb0EEEJSK_NSB_IJNSU_ISG_SD_EENSU_ISI_SD_EEEEESL_NSB_IJNSB_IJllllEEESD_SV_EEESL_S1R_NS1I_6fusion15FusionCallbacksIS1M_NS1S_17LinearCombinationISL_fSL_fLNS_15FloatRoundStyleE2EEESK_S1P_JEEENSA_5SM1004TMEM4LOAD26SM100_TMEM_LOAD_16dp256b4xES13_S1D_NSA_17SM75_U32x4_LDSM_NENSA_21SM90_TMA_STORE_IM2COLES1D_NSA_17SM90_U32x4_STSM_NENSA_39AutoVectorizingCopyWithAssumedAlignmentILi128EEEEEEvvEEEEvNT_6ParamsE:
	.zero		3200


//--------------------- SYMBOLS --------------------------

	.type		.nv.reservedSmem.offset0,@object
	.size		.nv.reservedSmem.offset0,0x4
	.type		.nv.reservedSmem.cap,@object
	.size		.nv.reservedSmem.cap,0x4
	.type		__assertfail,@function
